// auto-generated by cutlass_sweep.gemm — config: {"arch": "sm_100", "cluster_m": 2, "cluster_n": 2, "dtype": "int8", "stages": 0, "tile_k": 32, "tile_m": 64, "tile_n": 256}
#include "cutlass/cutlass.h"
#include "cutlass/gemm/collective/collective_builder.hpp"
#include "cutlass/gemm/device/gemm_universal_adapter.h"
#include "cutlass/gemm/kernel/gemm_universal.hpp"
#include "cutlass/epilogue/collective/collective_builder.hpp"

using ElemA = int8_t;
using ElemB = int8_t;
using ElemCD = int8_t;
using Acc  = int32_t;
using TileShape    = cute::Shape<cute::_64, cute::_256, cute::_32>;
using ClusterShape = cute::Shape<cute::_2, cute::_2, cute::_1>;

using CollectiveEpilogue = typename cutlass::epilogue::collective::CollectiveBuilder<
    cutlass::arch::Sm100, cutlass::arch::OpClassTensorOp,
    TileShape, ClusterShape,
    cutlass::epilogue::collective::EpilogueTileAuto,
    Acc, Acc,
    ElemCD, cutlass::layout::RowMajor, 128 / cutlass::sizeof_bits<ElemCD>::value,
    ElemCD, cutlass::layout::RowMajor, 128 / cutlass::sizeof_bits<ElemCD>::value,
    cutlass::epilogue::collective::EpilogueScheduleAuto
  >::CollectiveOp;

using CollectiveMainloop = typename cutlass::gemm::collective::CollectiveBuilder<
    cutlass::arch::Sm100, cutlass::arch::OpClassTensorOp,
    ElemA, cutlass::layout::RowMajor, 128 / cutlass::sizeof_bits<ElemA>::value,
    ElemB, cutlass::layout::ColumnMajor, 128 / cutlass::sizeof_bits<ElemB>::value,
    Acc,
    TileShape, ClusterShape,
    cutlass::gemm::collective::StageCountAutoCarveout<static_cast<int>(sizeof(typename CollectiveEpilogue::SharedStorage))>,
    cutlass::gemm::collective::KernelScheduleAuto
  >::CollectiveOp;

using GemmKernel = cutlass::gemm::kernel::GemmUniversal<
    cute::Shape<int,int,int,int>,
    CollectiveMainloop,
    CollectiveEpilogue
>;
using Gemm = cutlass::gemm::device::GemmUniversalAdapter<GemmKernel>;

// Force the device kernel symbol into the cubin without needing a host main.
auto* _anchor = &cutlass::device_kernel<GemmKernel>;


// ===== COMPILED SASS (sm_100a) =====

	.target	sm_100a

	.elftype	@"ET_EXEC"


//--------------------- .note.nv.tkinfo           --------------------------
	.section	.note.nv.tkinfo,"",@"SHT_NOTE"
	.sectionflags	@"SHF_NOTE_NV_TKINFO"
	.tkinfo
        /*0018*/ 	.word	0x00000002
        /*0030*/ 	.string	""
        /*0030*/ 	.string	"ptxas"
        /*0030*/ 	.string	"Cuda compilation tools, release 13.0, V13.0.88"
        /*0030*/ 	.string	"Build cuda_13.0.r13.0/compiler.36424714_0"
        /*0030*/ 	.string	"-arch sm_100a -m 64 "



//--------------------- .note.nv.cuinfo           --------------------------
	.section	.note.nv.cuinfo,"",@"SHT_NOTE"
	.sectionflags	@"SHF_NOTE_NV_CUINFO"
        /*0018*/ 	.short	0x0002
        /*001a*/ 	.short	0x0064
        /*001c*/ 	.short	0x0082
	.zero		2


//--------------------- .nv.info                  --------------------------
	.section	.nv.info,"",@"SHT_CUDA_INFO"
	.align	4


	//----- nvinfo : EIATTR_REGCOUNT
	.align		4
        /*0000*/ 	.byte	0x04, 0x2f
        /*0002*/ 	.short	(.L_20 - .L_19)
	.align		4
.L_19:
        /*0004*/ 	.word	index@(_ZN7cutlass13device_kernelINS_4gemm6kernel13GemmUniversalIN4cute5tupleIJiiiiEEENS1_10collective13CollectiveMmaINS1_35MainloopSm100TmaUmmaWarpSpecializedILi20ELi2ELi4ENS5_IJNS4_1CILi2EEESB_NSA_ILi1EEEEEEEENS5_IJNSA_ILi64EEENSA_ILi256EEENSA_ILi32EEEEEEaNS5_IJlSC_lEEEaSJ_NS4_8TiledMMAINS4_8MMA_AtomIJNS4_15SM100_MMA_S8_SSIaaiLi64ELi256ELNS4_4UMMA5MajorE0ELSO_0ELNSN_8SaturateE0EEEEEENS4_6LayoutINS5_IJSC_SC_SC_EEENS5_IJNSA_ILi0EEESU_SU_EEEEENS5_IJNS4_10UnderscoreESX_SX_EEEEENS4_23SM90_TMA_LOAD_MULTICASTENS4_14ComposedLayoutINS4_7SwizzleILi1ELi4ELi3EEENS4_18smem_ptr_flag_bitsILi8EEENSS_INS5_IJNSA_ILi8EEESH_EEENS5_IJSH_SC_EEEEEEEvNS4_8identityES10_S1A_vS1B_EENS_8epilogue10collective18CollectiveEpilogueINS1D_23Sm100TmaWarpSpecializedILi4ELi2ELi32ELb0ELb0EEEJSI_NS5_IJNSS_ISF_SC_EES1I_EEEaSJ_aSJ_NS1D_6fusion15FusionCallbacksIS1H_NS1K_17LinearCombinationIaiaiLNS_15FloatRoundStyleE2EEESI_S1J_JEEENS4_5SM1004TMEM4LOAD26SM100_TMEM_LOAD_16dp32b32xENS4_13SM90_TMA_LOADENS11_INS12_ILi2ELi4ELi3EEES15_NSS_INS5_IJS16_SF_EEENS5_IJSF_SC_EEEEEEENS4_39AutoVectorizingCopyWithAssumedAlignmentILi128EEENS4_14SM90_TMA_STOREES1Z_S21_S21_EEEvvEEEEvNT_6ParamsE)
        /*0008*/ 	.word	0x0000005c


	//----- nvinfo : EIATTR_FRAME_SIZE
	.align		4
.L_20:
        /*000c*/ 	.byte	0x04, 0x11
        /*000e*/ 	.short	(.L_22 - .L_21)
	.align		4
.L_21:
        /*0010*/ 	.word	index@($__internal_2_$__cuda_sm10x_tcgen05_guardrail_trap_unallocated_columns_being_dealloced)
        /*0014*/ 	.word	0x00000000


	//----- nvinfo : EIATTR_FRAME_SIZE
	.align		4
.L_22:
        /*0018*/ 	.byte	0x04, 0x11
        /*001a*/ 	.short	(.L_24 - .L_23)
	.align		4
.L_23:
        /*001c*/ 	.word	index@($__internal_1_$__cuda_sm10x_tcgen05_guardrail_trap_phase_invalid_during_alloc)
        /*0020*/ 	.word	0x00000000


	//----- nvinfo : EIATTR_FRAME_SIZE
	.align		4
.L_24:
        /*0024*/ 	.byte	0x04, 0x11
        /*0026*/ 	.short	(.L_26 - .L_25)
	.align		4
.L_25:
        /*0028*/ 	.word	index@($__internal_0_$__cuda_sm10x_tcgen05_guardrail_trap_col_being_dealloced_not_returned_by_alloc)
        /*002c*/ 	.word	0x00000000


	//----- nvinfo : EIATTR_FRAME_SIZE
	.align		4
.L_26:
        /*0030*/ 	.byte	0x04, 0x11
        /*0032*/ 	.short	(.L_28 - .L_27)
	.align		4
.L_27:
        /*0034*/ 	.word	index@(_ZN7cutlass13device_kernelINS_4gemm6kernel13GemmUniversalIN4cute5tupleIJiiiiEEENS1_10collective13CollectiveMmaINS1_35MainloopSm100TmaUmmaWarpSpecializedILi20ELi2ELi4ENS5_IJNS4_1CILi2EEESB_NSA_ILi1EEEEEEEENS5_IJNSA_ILi64EEENSA_ILi256EEENSA_ILi32EEEEEEaNS5_IJlSC_lEEEaSJ_NS4_8TiledMMAINS4_8MMA_AtomIJNS4_15SM100_MMA_S8_SSIaaiLi64ELi256ELNS4_4UMMA5MajorE0ELSO_0ELNSN_8SaturateE0EEEEEENS4_6LayoutINS5_IJSC_SC_SC_EEENS5_IJNSA_ILi0EEESU_SU_EEEEENS5_IJNS4_10UnderscoreESX_SX_EEEEENS4_23SM90_TMA_LOAD_MULTICASTENS4_14ComposedLayoutINS4_7SwizzleILi1ELi4ELi3EEENS4_18smem_ptr_flag_bitsILi8EEENSS_INS5_IJNSA_ILi8EEESH_EEENS5_IJSH_SC_EEEEEEEvNS4_8identityES10_S1A_vS1B_EENS_8epilogue10collective18CollectiveEpilogueINS1D_23Sm100TmaWarpSpecializedILi4ELi2ELi32ELb0ELb0EEEJSI_NS5_IJNSS_ISF_SC_EES1I_EEEaSJ_aSJ_NS1D_6fusion15FusionCallbacksIS1H_NS1K_17LinearCombinationIaiaiLNS_15FloatRoundStyleE2EEESI_S1J_JEEENS4_5SM1004TMEM4LOAD26SM100_TMEM_LOAD_16dp32b32xENS4_13SM90_TMA_LOADENS11_INS12_ILi2ELi4ELi3EEES15_NSS_INS5_IJS16_SF_EEENS5_IJSF_SC_EEEEEEENS4_39AutoVectorizingCopyWithAssumedAlignmentILi128EEENS4_14SM90_TMA_STOREES1Z_S21_S21_EEEvvEEEEvNT_6ParamsE)
        /*0038*/ 	.word	0x00000000


	//----- nvinfo : EIATTR_MIN_STACK_SIZE
	.align		4
.L_28:
        /*003c*/ 	.byte	0x04, 0x12
        /*003e*/ 	.short	(.L_30 - .L_29)
	.align		4
.L_29:
        /*0040*/ 	.word	index@(_ZN7cutlass13device_kernelINS_4gemm6kernel13GemmUniversalIN4cute5tupleIJiiiiEEENS1_10collective13CollectiveMmaINS1_35MainloopSm100TmaUmmaWarpSpecializedILi20ELi2ELi4ENS5_IJNS4_1CILi2EEESB_NSA_ILi1EEEEEEEENS5_IJNSA_ILi64EEENSA_ILi256EEENSA_ILi32EEEEEEaNS5_IJlSC_lEEEaSJ_NS4_8TiledMMAINS4_8MMA_AtomIJNS4_15SM100_MMA_S8_SSIaaiLi64ELi256ELNS4_4UMMA5MajorE0ELSO_0ELNSN_8SaturateE0EEEEEENS4_6LayoutINS5_IJSC_SC_SC_EEENS5_IJNSA_ILi0EEESU_SU_EEEEENS5_IJNS4_10UnderscoreESX_SX_EEEEENS4_23SM90_TMA_LOAD_MULTICASTENS4_14ComposedLayoutINS4_7SwizzleILi1ELi4ELi3EEENS4_18smem_ptr_flag_bitsILi8EEENSS_INS5_IJNSA_ILi8EEESH_EEENS5_IJSH_SC_EEEEEEEvNS4_8identityES10_S1A_vS1B_EENS_8epilogue10collective18CollectiveEpilogueINS1D_23Sm100TmaWarpSpecializedILi4ELi2ELi32ELb0ELb0EEEJSI_NS5_IJNSS_ISF_SC_EES1I_EEEaSJ_aSJ_NS1D_6fusion15FusionCallbacksIS1H_NS1K_17LinearCombinationIaiaiLNS_15FloatRoundStyleE2EEESI_S1J_JEEENS4_5SM1004TMEM4LOAD26SM100_TMEM_LOAD_16dp32b32xENS4_13SM90_TMA_LOADENS11_INS12_ILi2ELi4ELi3EEES15_NSS_INS5_IJS16_SF_EEENS5_IJSF_SC_EEEEEEENS4_39AutoVectorizingCopyWithAssumedAlignmentILi128EEENS4_14SM90_TMA_STOREES1Z_S21_S21_EEEvvEEEEvNT_6ParamsE)
        /*0044*/ 	.word	0x00000000
.L_30:


//--------------------- .nv.compat                --------------------------
	.section	.nv.compat,"",@"SHT_CUDA_COMPAT_INFO"
	.align	4
        /*0000*/ 	.byte	0x02, 0x09, 0x01, 0x00, 0x02, 0x02, 0x03, 0x00, 0x02, 0x05, 0x06, 0x00, 0x03, 0x07, 0x01, 0x01
        /*0010*/ 	.byte	0x02, 0x03, 0x01, 0x00, 0x02, 0x06, 0x01, 0x00, 0x04, 0x0b, 0x08, 0x00, 0x01, 0x00, 0x00, 0x00
        /*0020*/ 	.byte	0x00, 0x00, 0x00, 0x00


//--------------------- .nv.info._ZN7cutlass13device_kernelINS_4gemm6kernel13GemmUniversalIN4cute5tupleIJiiiiEEENS1_10collective13CollectiveMmaINS1_35MainloopSm100TmaUmmaWarpSpecializedILi20ELi2ELi4ENS5_IJNS4_1CILi2EEESB_NSA_ILi1EEEEEEEENS5_IJNSA_ILi64EEENSA_ILi256EEENSA_ILi32EEEEEEaNS5_IJlSC_lEEEaSJ_NS4_8TiledMMAINS4_8MMA_AtomIJNS4_15SM100_MMA_S8_SSIaaiLi64ELi256ELNS4_4UMMA5MajorE0ELSO_0ELNSN_8SaturateE0EEEEEENS4_6LayoutINS5_IJSC_SC_SC_EEENS5_IJNSA_ILi0EEESU_SU_EEEEENS5_IJNS4_10UnderscoreESX_SX_EEEEENS4_23SM90_TMA_LOAD_MULTICASTENS4_14ComposedLayoutINS4_7SwizzleILi1ELi4ELi3EEENS4_18smem_ptr_flag_bitsILi8EEENSS_INS5_IJNSA_ILi8EEESH_EEENS5_IJSH_SC_EEEEEEEvNS4_8identityES10_S1A_vS1B_EENS_8epilogue10collective18CollectiveEpilogueINS1D_23Sm100TmaWarpSpecializedILi4ELi2ELi32ELb0ELb0EEEJSI_NS5_IJNSS_ISF_SC_EES1I_EEEaSJ_aSJ_NS1D_6fusion15FusionCallbacksIS1H_NS1K_17LinearCombinationIaiaiLNS_15FloatRoundStyleE2EEESI_S1J_JEEENS4_5SM1004TMEM4LOAD26SM100_TMEM_LOAD_16dp32b32xENS4_13SM90_TMA_LOADENS11_INS12_ILi2ELi4ELi3EEES15_NSS_INS5_IJS16_SF_EEENS5_IJSF_SC_EEEEEEENS4_39AutoVectorizingCopyWithAssumedAlignmentILi128EEENS4_14SM90_TMA_STOREES1Z_S21_S21_EEEvvEEEEvNT_6ParamsE --------------------------
	.section	.nv.info._ZN7cutlass13device_kernelINS_4gemm6kernel13GemmUniversalIN4cute5tupleIJiiiiEEENS1_10collective13CollectiveMmaINS1_35MainloopSm100TmaUmmaWarpSpecializedILi20ELi2ELi4ENS5_IJNS4_1CILi2EEESB_NSA_ILi1EEEEEEEENS5_IJNSA_ILi64EEENSA_ILi256EEENSA_ILi32EEEEEEaNS5_IJlSC_lEEEaSJ_NS4_8TiledMMAINS4_8MMA_AtomIJNS4_15SM100_MMA_S8_SSIaaiLi64ELi256ELNS4_4UMMA5MajorE0ELSO_0ELNSN_8SaturateE0EEEEEENS4_6LayoutINS5_IJSC_SC_SC_EEENS5_IJNSA_ILi0EEESU_SU_EEEEENS5_IJNS4_10UnderscoreESX_SX_EEEEENS4_23SM90_TMA_LOAD_MULTICASTENS4_14ComposedLayoutINS4_7SwizzleILi1ELi4ELi3EEENS4_18smem_ptr_flag_bitsILi8EEENSS_INS5_IJNSA_ILi8EEESH_EEENS5_IJSH_SC_EEEEEEEvNS4_8identityES10_S1A_vS1B_EENS_8epilogue10collective18CollectiveEpilogueINS1D_23Sm100TmaWarpSpecializedILi4ELi2ELi32ELb0ELb0EEEJSI_NS5_IJNSS_ISF_SC_EES1I_EEEaSJ_aSJ_NS1D_6fusion15FusionCallbacksIS1H_NS1K_17LinearCombinationIaiaiLNS_15FloatRoundStyleE2EEESI_S1J_JEEENS4_5SM1004TMEM4LOAD26SM100_TMEM_LOAD_16dp32b32xENS4_13SM90_TMA_LOADENS11_INS12_ILi2ELi4ELi3EEES15_NSS_INS5_IJS16_SF_EEENS5_IJSF_SC_EEEEEEENS4_39AutoVectorizingCopyWithAssumedAlignmentILi128EEENS4_14SM90_TMA_STOREES1Z_S21_S21_EEEvvEEEEvNT_6ParamsE,"",@"SHT_CUDA_INFO"
	.sectionflags	@""
	.align	4


	//----- nvinfo : EIATTR_CUDA_API_VERSION
	.align		4
        /*0000*/ 	.byte	0x04, 0x37
        /*0002*/ 	.short	(.L_32 - .L_31)
.L_31:
        /*0004*/ 	.word	0x00000082


	//----- nvinfo : EIATTR_KPARAM_INFO
	.align		4
.L_32:
        /*0008*/ 	.byte	0x04, 0x17
        /*000a*/ 	.short	(.L_34 - .L_33)
.L_33:
        /*000c*/ 	.word	0x00000000
        /*0010*/ 	.short	0x0000
        /*0012*/ 	.short	0x0000
        /*0014*/ 	.byte	0x00, 0xf0, 0x01, 0x20


	//----- nvinfo : EIATTR_AT_ENTRY_FRAGMENTS
	.align		4
.L_34:
        /*0018*/ 	.byte	0x04, 0x4f
        /*001a*/ 	.short	(.L_36 - .L_35)


	//   ....[0]....
.L_35:
        /*001c*/ 	.word	0x00000006


	//----- nvinfo : EIATTR_RESERVED_SMEM_USED
	.align		4
.L_36:
        /*0020*/ 	.byte	0x01, 0x41
	.zero		2


	//----- nvinfo : EIATTR_SPARSE_MMA_MASK
	.align		4
        /*0024*/ 	.byte	0x03, 0x50
        /*0026*/ 	.short	0x0000


	//----- nvinfo : EIATTR_TCGEN05_1CTA_USED
	.align		4
        /*0028*/ 	.byte	0x01, 0x51
	.zero		2


	//----- nvinfo : EIATTR_MAXREG_COUNT
	.align		4
        /*002c*/ 	.byte	0x03, 0x1b
        /*002e*/ 	.short	0x00ff


	//----- nvinfo : EIATTR_NUM_BARRIERS
	.align		4
        /*0030*/ 	.byte	0x02, 0x4c
        /*0032*/ 	.byte	0x07
	.zero		1


	//----- nvinfo : EIATTR_EXTERNS
	.align		4
        /*0034*/ 	.byte	0x04, 0x0f
        /*0036*/ 	.short	(.L_38 - .L_37)


	//   ....[0]....
	.align		4
.L_37:
        /*0038*/ 	.word	index@(__assertfail)


	//----- nvinfo : EIATTR_MERCURY_ISA_VERSION
	.align		4
.L_38:
        /*003c*/ 	.byte	0x03, 0x5f
        /*003e*/ 	.short	0x0101


	//----- nvinfo : EIATTR_INT_WARP_WIDE_INSTR_OFFSETS
	.align		4
        /*0040*/ 	.byte	0x04, 0x31
        /*0042*/ 	.short	(.L_40 - .L_39)


	//   ....[0]....
.L_39:
        /*0044*/ 	.word	0x00004850


	//   ....[1]....
        /*0048*/ 	.word	0x00004880


	//   ....[2]....
        /*004c*/ 	.word	0x000048a0


	//   ....[3]....
        /*0050*/ 	.word	0x000053e0


	//   ....[4]....
        /*0054*/ 	.word	0x00005450


	//   ....[5]....
        /*0058*/ 	.word	0x00005530


	//   ....[6]....
        /*005c*/ 	.word	0x000055b0


	//   ....[7]....
        /*0060*/ 	.word	0x000056b0


	//   ....[8]....
        /*0064*/ 	.word	0x00005730


	//   ....[9]....
        /*0068*/ 	.word	0x00005820


	//   ....[10]....
        /*006c*/ 	.word	0x000058d0


	//----- nvinfo : EIATTR_COOP_GROUP_MASK_REGIDS
	.align		4
.L_40:
        /*0070*/ 	.byte	0x04, 0x29
        /*0072*/ 	.short	(.L_42 - .L_41)


	//   ....[0]....
.L_41:
        /*0074*/ 	.word	0xffffffff


	//   ....[1]....
        /*0078*/ 	.word	0xffffffff


	//   ....[2]....
        /*007c*/ 	.word	0xffffffff


	//   ....[3]....
        /*0080*/ 	.word	0xffffffff


	//   ....[4]....
        /*0084*/ 	.word	0xffffffff


	//   ....[5]....
        /*0088*/ 	.word	0xffffffff


	//   ....[6]....
        /*008c*/ 	.word	0xffffffff


	//   ....[7]....
        /*0090*/ 	.word	0xffffffff


	//   ....[8]....
        /*0094*/ 	.word	0xffffffff


	//   ....[9]....
        /*0098*/ 	.word	0xffffffff


	//   ....[10]....
        /*009c*/ 	.word	0xffffffff


	//   ....[11]....
        /*00a0*/ 	.word	0xffffffff


	//   ....[12]....
        /*00a4*/ 	.word	0xffffffff


	//   ....[13]....
        /*00a8*/ 	.word	0xffffffff


	//----- nvinfo : EIATTR_COOP_GROUP_INSTR_OFFSETS
	.align		4
.L_42:
        /*00ac*/ 	.byte	0x04, 0x28
        /*00ae*/ 	.short	(.L_44 - .L_43)


	//   ....[0]....
.L_43:
        /*00b0*/ 	.word	0x00000080


	//   ....[1]....
        /*00b4*/ 	.word	0x000004f0


	//   ....[2]....
        /*00b8*/ 	.word	0x000008d0


	//   ....[3]....
        /*00bc*/ 	.word	0x00000a70


	//   ....[4]....
        /*00c0*/ 	.word	0x00000b70


	//   ....[5]....
        /*00c4*/ 	.word	0x00000ce0


	//   ....[6]....
        /*00c8*/ 	.word	0x00000e80


	//   ....[7]....
        /*00cc*/ 	.word	0x00001030


	//   ....[8]....
        /*00d0*/ 	.word	0x000023d0


	//   ....[9]....
        /*00d4*/ 	.word	0x00003b90


	//   ....[10]....
        /*00d8*/ 	.word	0x00003da0


	//   ....[11]....
        /*00dc*/ 	.word	0x00003dd0


	//   ....[12]....
        /*00e0*/ 	.word	0x00004730


	//   ....[13]....
        /*00e4*/ 	.word	0x00004960


	//----- nvinfo : EIATTR_VRC_CTA_INIT_COUNT
	.align		4
.L_44:
        /*00e8*/ 	.byte	0x02, 0x4a
        /*00ea*/ 	.byte	0x80
	.zero		1


	//----- nvinfo : EIATTR_SYSCALL_OFFSETS
	.align		4
        /*00ec*/ 	.byte	0x04, 0x46
        /*00ee*/ 	.short	(.L_46 - .L_45)


	//   ....[0]....
.L_45:
        /*00f0*/ 	.word	0x00006560


	//   ....[1]....
        /*00f4*/ 	.word	0x000066a0


	//   ....[2]....
        /*00f8*/ 	.word	0x00006ed0


	//   ....[3]....
        /*00fc*/ 	.word	0x00007c70


	//   ....[4]....
        /*0100*/ 	.word	0x000089c0


	//   ....[5]....
        /*0104*/ 	.word	0x00009730


	//----- nvinfo : EIATTR_MBARRIER_INSTR_OFFSETS
	.align		4
.L_46:
        /*0108*/ 	.byte	0x04, 0x39
        /*010a*/ 	.short	(.L_48 - .L_47)


	//   ....[0]....
.L_47:
        /*010c*/ 	.word	0x00000630
        /*0110*/ 	.word	0x000000ff
        /*0114*/ 	.word	0x00000000
        /*0118*/ 	.short	0x0100
        /*011a*/ 	.byte	0x04
	.zero		1


	//   ....[1]....
        /*011c*/ 	.word	0x00000640
        /*0120*/ 	.word	0x000000ff
        /*0124*/ 	.word	0x000000a0
        /*0128*/ 	.short	0x0100
        /*012a*/ 	.byte	0x04
	.zero		1


	//   ....[2]....
        /*012c*/ 	.word	0x00000650
        /*0130*/ 	.word	0x000000ff
        /*0134*/ 	.word	0x00000008
        /*0138*/ 	.short	0x0100
        /*013a*/ 	.byte	0x04
	.zero		1


	//   ....[3]....
        /*013c*/ 	.word	0x00000660
        /*0140*/ 	.word	0x000000ff
        /*0144*/ 	.word	0x000000a8
        /*0148*/ 	.short	0x0100
        /*014a*/ 	.byte	0x04
	.zero		1


	//   ....[4]....
        /*014c*/ 	.word	0x00000670
        /*0150*/ 	.word	0x000000ff
        /*0154*/ 	.word	0x00000010
        /*0158*/ 	.short	0x0100
        /*015a*/ 	.byte	0x04
	.zero		1


	//   ....[5]....
        /*015c*/ 	.word	0x00000680
        /*0160*/ 	.word	0x000000ff
        /*0164*/ 	.word	0x000000b0
        /*0168*/ 	.short	0x0100
        /*016a*/ 	.byte	0x04
	.zero		1


	//   ....[6]....
        /*016c*/ 	.word	0x00000690
        /*0170*/ 	.word	0x000000ff
        /*0174*/ 	.word	0x00000018
        /*0178*/ 	.short	0x0100
        /*017a*/ 	.byte	0x04
	.zero		1


	//   ....[7]....
        /*017c*/ 	.word	0x000006a0
        /*0180*/ 	.word	0x000000ff
        /*0184*/ 	.word	0x000000b8
        /*0188*/ 	.short	0x0100
        /*018a*/ 	.byte	0x04
	.zero		1


	//   ....[8]....
        /*018c*/ 	.word	0x000006b0
        /*0190*/ 	.word	0x000000ff
        /*0194*/ 	.word	0x00000020
        /*0198*/ 	.short	0x0100
        /*019a*/ 	.byte	0x04
	.zero		1


	//   ....[9]....
        /*019c*/ 	.word	0x000006c0
        /*01a0*/ 	.word	0x000000ff
        /*01a4*/ 	.word	0x000000c0
        /*01a8*/ 	.short	0x0100
        /*01aa*/ 	.byte	0x04
	.zero		1


	//   ....[10]....
        /*01ac*/ 	.word	0x000006d0
        /*01b0*/ 	.word	0x000000ff
        /*01b4*/ 	.word	0x00000028
        /*01b8*/ 	.short	0x0100
        /*01ba*/ 	.byte	0x04
	.zero		1


	//   ....[11]....
        /*01bc*/ 	.word	0x000006e0
        /*01c0*/ 	.word	0x000000ff
        /*01c4*/ 	.word	0x000000c8
        /*01c8*/ 	.short	0x0100
        /*01ca*/ 	.byte	0x04
	.zero		1


	//   ....[12]....
        /*01cc*/ 	.word	0x000006f0
        /*01d0*/ 	.word	0x000000ff
        /*01d4*/ 	.word	0x00000030
        /*01d8*/ 	.short	0x0100
        /*01da*/ 	.byte	0x04
	.zero		1


	//   ....[13]....
        /*01dc*/ 	.word	0x00000700
        /*01e0*/ 	.word	0x000000ff
        /*01e4*/ 	.word	0x000000d0
        /*01e8*/ 	.short	0x0100
        /*01ea*/ 	.byte	0x04
	.zero		1


	//   ....[14]....
        /*01ec*/ 	.word	0x00000710
        /*01f0*/ 	.word	0x000000ff
        /*01f4*/ 	.word	0x00000038
        /*01f8*/ 	.short	0x0100
        /*01fa*/ 	.byte	0x04
	.zero		1


	//   ....[15]....
        /*01fc*/ 	.word	0x00000720
        /*0200*/ 	.word	0x000000ff
        /*0204*/ 	.word	0x000000d8
        /*0208*/ 	.short	0x0100
        /*020a*/ 	.byte	0x04
	.zero		1


	//   ....[16]....
        /*020c*/ 	.word	0x00000730
        /*0210*/ 	.word	0x000000ff
        /*0214*/ 	.word	0x00000040
        /*0218*/ 	.short	0x0100
        /*021a*/ 	.byte	0x04
	.zero		1


	//   ....[17]....
        /*021c*/ 	.word	0x00000740
        /*0220*/ 	.word	0x000000ff
        /*0224*/ 	.word	0x000000e0
        /*0228*/ 	.short	0x0100
        /*022a*/ 	.byte	0x04
	.zero		1


	//   ....[18]....
        /*022c*/ 	.word	0x00000750
        /*0230*/ 	.word	0x000000ff
        /*0234*/ 	.word	0x00000048
        /*0238*/ 	.short	0x0100
        /*023a*/ 	.byte	0x04
	.zero		1


	//   ....[19]....
        /*023c*/ 	.word	0x00000760
        /*0240*/ 	.word	0x000000ff
        /*0244*/ 	.word	0x000000e8
        /*0248*/ 	.short	0x0100
        /*024a*/ 	.byte	0x04
	.zero		1


	//   ....[20]....
        /*024c*/ 	.word	0x00000770
        /*0250*/ 	.word	0x000000ff
        /*0254*/ 	.word	0x00000050
        /*0258*/ 	.short	0x0100
        /*025a*/ 	.byte	0x04
	.zero		1


	//   ....[21]....
        /*025c*/ 	.word	0x00000780
        /*0260*/ 	.word	0x000000ff
        /*0264*/ 	.word	0x000000f0
        /*0268*/ 	.short	0x0100
        /*026a*/ 	.byte	0x04
	.zero		1


	//   ....[22]....
        /*026c*/ 	.word	0x00000790
        /*0270*/ 	.word	0x000000ff
        /*0274*/ 	.word	0x00000058
        /*0278*/ 	.short	0x0100
        /*027a*/ 	.byte	0x04
	.zero		1


	//   ....[23]....
        /*027c*/ 	.word	0x000007a0
        /*0280*/ 	.word	0x000000ff
        /*0284*/ 	.word	0x000000f8
        /*0288*/ 	.short	0x0100
        /*028a*/ 	.byte	0x04
	.zero		1


	//   ....[24]....
        /*028c*/ 	.word	0x000007b0
        /*0290*/ 	.word	0x000000ff
        /*0294*/ 	.word	0x00000060
        /*0298*/ 	.short	0x0100
        /*029a*/ 	.byte	0x04
	.zero		1


	//   ....[25]....
        /*029c*/ 	.word	0x000007c0
        /*02a0*/ 	.word	0x000000ff
        /*02a4*/ 	.word	0x00000100
        /*02a8*/ 	.short	0x0100
        /*02aa*/ 	.byte	0x04
	.zero		1


	//   ....[26]....
        /*02ac*/ 	.word	0x000007d0
        /*02b0*/ 	.word	0x000000ff
        /*02b4*/ 	.word	0x00000068
        /*02b8*/ 	.short	0x0100
        /*02ba*/ 	.byte	0x04
	.zero		1


	//   ....[27]....
        /*02bc*/ 	.word	0x000007e0
        /*02c0*/ 	.word	0x000000ff
        /*02c4*/ 	.word	0x00000108
        /*02c8*/ 	.short	0x0100
        /*02ca*/ 	.byte	0x04
	.zero		1


	//   ....[28]....
        /*02cc*/ 	.word	0x000007f0
        /*02d0*/ 	.word	0x000000ff
        /*02d4*/ 	.word	0x00000070
        /*02d8*/ 	.short	0x0100
        /*02da*/ 	.byte	0x04
	.zero		1


	//   ....[29]....
        /*02dc*/ 	.word	0x00000800
        /*02e0*/ 	.word	0x000000ff
        /*02e4*/ 	.word	0x00000110
        /*02e8*/ 	.short	0x0100
        /*02ea*/ 	.byte	0x04
	.zero		1


	//   ....[30]....
        /*02ec*/ 	.word	0x00000810
        /*02f0*/ 	.word	0x000000ff
        /*02f4*/ 	.word	0x00000078
        /*02f8*/ 	.short	0x0100
        /*02fa*/ 	.byte	0x04
	.zero		1


	//   ....[31]....
        /*02fc*/ 	.word	0x00000820
        /*0300*/ 	.word	0x000000ff
        /*0304*/ 	.word	0x00000118
        /*0308*/ 	.short	0x0100
        /*030a*/ 	.byte	0x04
	.zero		1


	//   ....[32]....
        /*030c*/ 	.word	0x00000830
        /*0310*/ 	.word	0x000000ff
        /*0314*/ 	.word	0x00000080
        /*0318*/ 	.short	0x0100
        /*031a*/ 	.byte	0x04
	.zero		1


	//   ....[33]....
        /*031c*/ 	.word	0x00000840
        /*0320*/ 	.word	0x000000ff
        /*0324*/ 	.word	0x00000120
        /*0328*/ 	.short	0x0100
        /*032a*/ 	.byte	0x04
	.zero		1


	//   ....[34]....
        /*032c*/ 	.word	0x00000850
        /*0330*/ 	.word	0x000000ff
        /*0334*/ 	.word	0x00000088
        /*0338*/ 	.short	0x0100
        /*033a*/ 	.byte	0x04
	.zero		1


	//   ....[35]....
        /*033c*/ 	.word	0x00000860
        /*0340*/ 	.word	0x000000ff
        /*0344*/ 	.word	0x00000128
        /*0348*/ 	.short	0x0100
        /*034a*/ 	.byte	0x04
	.zero		1


	//   ....[36]....
        /*034c*/ 	.word	0x00000870
        /*0350*/ 	.word	0x000000ff
        /*0354*/ 	.word	0x00000090
        /*0358*/ 	.short	0x0100
        /*035a*/ 	.byte	0x04
	.zero		1


	//   ....[37]....
        /*035c*/ 	.word	0x00000880
        /*0360*/ 	.word	0x000000ff
        /*0364*/ 	.word	0x00000130
        /*0368*/ 	.short	0x0100
        /*036a*/ 	.byte	0x04
	.zero		1


	//   ....[38]....
        /*036c*/ 	.word	0x00000890
        /*0370*/ 	.word	0x000000ff
        /*0374*/ 	.word	0x00000098
        /*0378*/ 	.short	0x0100
        /*037a*/ 	.byte	0x04
	.zero		1


	//   ....[39]....
        /*037c*/ 	.word	0x000008a0
        /*0380*/ 	.word	0x000000ff
        /*0384*/ 	.word	0x00000138
        /*0388*/ 	.short	0x0100
        /*038a*/ 	.byte	0x04
	.zero		1


	//   ....[40]....
        /*038c*/ 	.word	0x000009e0
        /*0390*/ 	.word	0x000000ff
        /*0394*/ 	.word	0x00000140
        /*0398*/ 	.short	0x0100
        /*039a*/ 	.byte	0x04
	.zero		1


	//   ....[41]....
        /*039c*/ 	.word	0x000009f0
        /*03a0*/ 	.word	0x000000ff
        /*03a4*/ 	.word	0x00000160
        /*03a8*/ 	.short	0x0100
        /*03aa*/ 	.byte	0x04
	.zero		1


	//   ....[42]....
        /*03ac*/ 	.word	0x00000a00
        /*03b0*/ 	.word	0x000000ff
        /*03b4*/ 	.word	0x00000148
        /*03b8*/ 	.short	0x0100
        /*03ba*/ 	.byte	0x04
	.zero		1


	//   ....[43]....
        /*03bc*/ 	.word	0x00000a10
        /*03c0*/ 	.word	0x000000ff
        /*03c4*/ 	.word	0x00000168
        /*03c8*/ 	.short	0x0100
        /*03ca*/ 	.byte	0x04
	.zero		1


	//   ....[44]....
        /*03cc*/ 	.word	0x00000a20
        /*03d0*/ 	.word	0x000000ff
        /*03d4*/ 	.word	0x00000150
        /*03d8*/ 	.short	0x0100
        /*03da*/ 	.byte	0x04
	.zero		1


	//   ....[45]....
        /*03dc*/ 	.word	0x00000a30
        /*03e0*/ 	.word	0x000000ff
        /*03e4*/ 	.word	0x00000170
        /*03e8*/ 	.short	0x0100
        /*03ea*/ 	.byte	0x04
	.zero		1


	//   ....[46]....
        /*03ec*/ 	.word	0x00000a40
        /*03f0*/ 	.word	0x000000ff
        /*03f4*/ 	.word	0x00000158
        /*03f8*/ 	.short	0x0100
        /*03fa*/ 	.byte	0x04
	.zero		1


	//   ....[47]....
        /*03fc*/ 	.word	0x00000a50
        /*0400*/ 	.word	0x000000ff
        /*0404*/ 	.word	0x00000178
        /*0408*/ 	.short	0x0100
        /*040a*/ 	.byte	0x04
	.zero		1


	//   ....[48]....
        /*040c*/ 	.word	0x00000b40
        /*0410*/ 	.word	0x000000ff
        /*0414*/ 	.word	0x00000180
        /*0418*/ 	.short	0x0100
        /*041a*/ 	.byte	0x06
	.zero		1


	//   ....[49]....
        /*041c*/ 	.word	0x00000b50
        /*0420*/ 	.word	0x000000ff
        /*0424*/ 	.word	0x00000188
        /*0428*/ 	.short	0x0100
        /*042a*/ 	.byte	0x06
	.zero		1


	//   ....[50]....
        /*042c*/ 	.word	0x00000c90
        /*0430*/ 	.word	0x000000ff
        /*0434*/ 	.word	0x00000190
        /*0438*/ 	.short	0x0100
        /*043a*/ 	.byte	0x06
	.zero		1


	//   ....[51]....
        /*043c*/ 	.word	0x00000ca0
        /*0440*/ 	.word	0x000000ff
        /*0444*/ 	.word	0x000001a0
        /*0448*/ 	.short	0x0100
        /*044a*/ 	.byte	0x06
	.zero		1


	//   ....[52]....
        /*044c*/ 	.word	0x00000cb0
        /*0450*/ 	.word	0x000000ff
        /*0454*/ 	.word	0x00000198
        /*0458*/ 	.short	0x0100
        /*045a*/ 	.byte	0x06
	.zero		1


	//   ....[53]....
        /*045c*/ 	.word	0x00000cc0
        /*0460*/ 	.word	0x000000ff
        /*0464*/ 	.word	0x000001a8
        /*0468*/ 	.short	0x0100
        /*046a*/ 	.byte	0x06
	.zero		1


	//   ....[54]....
        /*046c*/ 	.word	0x00000df0
        /*0470*/ 	.word	0x000000ff
        /*0474*/ 	.word	0x000001b0
        /*0478*/ 	.short	0x0100
        /*047a*/ 	.byte	0x04
	.zero		1


	//   ....[55]....
        /*047c*/ 	.word	0x00000e00
        /*0480*/ 	.word	0x000000ff
        /*0484*/ 	.word	0x000001d0
        /*0488*/ 	.short	0x0100
        /*048a*/ 	.byte	0x04
	.zero		1


	//   ....[56]....
        /*048c*/ 	.word	0x00000e10
        /*0490*/ 	.word	0x000000ff
        /*0494*/ 	.word	0x000001b8
        /*0498*/ 	.short	0x0100
        /*049a*/ 	.byte	0x04
	.zero		1


	//   ....[57]....
        /*049c*/ 	.word	0x00000e20
        /*04a0*/ 	.word	0x000000ff
        /*04a4*/ 	.word	0x000001d8
        /*04a8*/ 	.short	0x0100
        /*04aa*/ 	.byte	0x04
	.zero		1


	//   ....[58]....
        /*04ac*/ 	.word	0x00000e30
        /*04b0*/ 	.word	0x000000ff
        /*04b4*/ 	.word	0x000001c0
        /*04b8*/ 	.short	0x0100
        /*04ba*/ 	.byte	0x04
	.zero		1


	//   ....[59]....
        /*04bc*/ 	.word	0x00000e40
        /*04c0*/ 	.word	0x000000ff
        /*04c4*/ 	.word	0x000001e0
        /*04c8*/ 	.short	0x0100
        /*04ca*/ 	.byte	0x04
	.zero		1


	//   ....[60]....
        /*04cc*/ 	.word	0x00000e50
        /*04d0*/ 	.word	0x000000ff
        /*04d4*/ 	.word	0x000001c8
        /*04d8*/ 	.short	0x0100
        /*04da*/ 	.byte	0x04
	.zero		1


	//   ....[61]....
        /*04dc*/ 	.word	0x00000e60
        /*04e0*/ 	.word	0x000000ff
        /*04e4*/ 	.word	0x000001e8
        /*04e8*/ 	.short	0x0100
        /*04ea*/ 	.byte	0x04
	.zero		1


	//   ....[62]....
        /*04ec*/ 	.word	0x00000f50
        /*04f0*/ 	.word	0x000000ff
        /*04f4*/ 	.word	0x000001f0
        /*04f8*/ 	.short	0x0100
        /*04fa*/ 	.byte	0x04
	.zero		1


	//   ....[63]....
        /*04fc*/ 	.word	0x00000f60
        /*0500*/ 	.word	0x000000ff
        /*0504*/ 	.word	0x00000200
        /*0508*/ 	.short	0x0100
        /*050a*/ 	.byte	0x04
	.zero		1


	//   ....[64]....
        /*050c*/ 	.word	0x00000f70
        /*0510*/ 	.word	0x000000ff
        /*0514*/ 	.word	0x000001f8
        /*0518*/ 	.short	0x0100
        /*051a*/ 	.byte	0x04
	.zero		1


	//   ....[65]....
        /*051c*/ 	.word	0x00000f80
        /*0520*/ 	.word	0x000000ff
        /*0524*/ 	.word	0x00000208
        /*0528*/ 	.short	0x0100
        /*052a*/ 	.byte	0x04
	.zero		1


	//   ....[66]....
        /*052c*/ 	.word	0x00001c20
        /*0530*/ 	.word	0x00000000
        /*0534*/ 	.word	0x00000200
        /*0538*/ 	.short	0x010a
        /*053a*/ 	.byte	0xff
	.zero		1


	//   ....[67]....
        /*053c*/ 	.word	0x00001c50
        /*0540*/ 	.word	0x00000000
        /*0544*/ 	.word	0x000001f0
        /*0548*/ 	.short	0x0101
        /*054a*/ 	.byte	0xff
	.zero		1


	//   ....[68]....
        /*054c*/ 	.word	0x00001d30
        /*0550*/ 	.word	0x000000ff
        /*0554*/ 	.word	0x000000a0
        /*0558*/ 	.short	0x010a
        /*055a*/ 	.byte	0x04
	.zero		1


	//   ....[69]....
        /*055c*/ 	.word	0x00001db0
        /*0560*/ 	.word	0x000000ff
        /*0564*/ 	.word	0x000000a0
        /*0568*/ 	.short	0x010a
        /*056a*/ 	.byte	0x21
	.zero		1


	//   ....[70]....
        /*056c*/ 	.word	0x00001f40
        /*0570*/ 	.word	0x000000ff
        /*0574*/ 	.word	0x000000a0
        /*0578*/ 	.short	0x010a
        /*057a*/ 	.byte	0x08
	.zero		1


	//   ....[71]....
        /*057c*/ 	.word	0x00002070
        /*0580*/ 	.word	0x000000ff
        /*0584*/ 	.word	0x00000188
        /*0588*/ 	.short	0x0101
        /*058a*/ 	.byte	0x06
	.zero		1


	//   ....[72]....
        /*058c*/ 	.word	0x00002090
        /*0590*/ 	.word	0x000000ff
        /*0594*/ 	.word	0x000000a0
        /*0598*/ 	.short	0x010a
        /*059a*/ 	.byte	0x04
	.zero		1


	//   ....[73]....
        /*059c*/ 	.word	0x00002110
        /*05a0*/ 	.word	0x000000ff
        /*05a4*/ 	.word	0x000000a0
        /*05a8*/ 	.short	0x010a
        /*05aa*/ 	.byte	0x11
	.zero		1


	//   ....[74]....
        /*05ac*/ 	.word	0x000022a0
        /*05b0*/ 	.word	0x000000ff
        /*05b4*/ 	.word	0x000000a0
        /*05b8*/ 	.short	0x010a
        /*05ba*/ 	.byte	0x07
	.zero		1


	//   ....[75]....
        /*05bc*/ 	.word	0x00002400
        /*05c0*/ 	.word	0x00000003
        /*05c4*/ 	.word	0x00000190
        /*05c8*/ 	.short	0x010a
        /*05ca*/ 	.byte	0xff
	.zero		1


	//   ....[76]....
        /*05cc*/ 	.word	0x00002550
        /*05d0*/ 	.word	0x00000000
        /*05d4*/ 	.word	0x00000000
        /*05d8*/ 	.short	0x0101
        /*05da*/ 	.byte	0xff
	.zero		1


	//   ....[77]....
        /*05dc*/ 	.word	0x00002b10
        /*05e0*/ 	.word	0x000000ff
        /*05e4*/ 	.word	0x00000000
        /*05e8*/ 	.short	0x010a
        /*05ea*/ 	.byte	0x04
	.zero		1


	//   ....[78]....
        /*05ec*/ 	.word	0x00002ba0
        /*05f0*/ 	.word	0x000000ff
        /*05f4*/ 	.word	0x00000000
        /*05f8*/ 	.short	0x010a
        /*05fa*/ 	.byte	0x05
	.zero		1


	//   ....[79]....
        /*05fc*/ 	.word	0x00002c30
        /*0600*/ 	.word	0x000000ff
        /*0604*/ 	.word	0x00000000
        /*0608*/ 	.short	0x010a
        /*060a*/ 	.byte	0x05
	.zero		1


	//   ....[80]....
        /*060c*/ 	.word	0x00002cc0
        /*0610*/ 	.word	0x000000ff
        /*0614*/ 	.word	0x00000000
        /*0618*/ 	.short	0x010a
        /*061a*/ 	.byte	0x05
	.zero		1


	//   ....[81]....
        /*061c*/ 	.word	0x00002d50
        /*0620*/ 	.word	0x000000ff
        /*0624*/ 	.word	0x00000000
        /*0628*/ 	.short	0x010a
        /*062a*/ 	.byte	0x05
	.zero		1


	//   ....[82]....
        /*062c*/ 	.word	0x00002de0
        /*0630*/ 	.word	0x000000ff
        /*0634*/ 	.word	0x00000000
        /*0638*/ 	.short	0x010a
        /*063a*/ 	.byte	0x05
	.zero		1


	//   ....[83]....
        /*063c*/ 	.word	0x00002e70
        /*0640*/ 	.word	0x000000ff
        /*0644*/ 	.word	0x00000000
        /*0648*/ 	.short	0x010a
        /*064a*/ 	.byte	0x05
	.zero		1


	//   ....[84]....
        /*064c*/ 	.word	0x00002f00
        /*0650*/ 	.word	0x000000ff
        /*0654*/ 	.word	0x00000000
        /*0658*/ 	.short	0x010a
        /*065a*/ 	.byte	0x05
	.zero		1


	//   ....[85]....
        /*065c*/ 	.word	0x00002f90
        /*0660*/ 	.word	0x000000ff
        /*0664*/ 	.word	0x00000000
        /*0668*/ 	.short	0x010a
        /*066a*/ 	.byte	0x05
	.zero		1


	//   ....[86]....
        /*066c*/ 	.word	0x00003020
        /*0670*/ 	.word	0x000000ff
        /*0674*/ 	.word	0x00000000
        /*0678*/ 	.short	0x010a
        /*067a*/ 	.byte	0x05
	.zero		1


	//   ....[87]....
        /*067c*/ 	.word	0x000030b0
        /*0680*/ 	.word	0x000000ff
        /*0684*/ 	.word	0x00000000
        /*0688*/ 	.short	0x010a
        /*068a*/ 	.byte	0x05
	.zero		1


	//   ....[88]....
        /*068c*/ 	.word	0x00003140
        /*0690*/ 	.word	0x000000ff
        /*0694*/ 	.word	0x00000000
        /*0698*/ 	.short	0x010a
        /*069a*/ 	.byte	0x05
	.zero		1


	//   ....[89]....
        /*069c*/ 	.word	0x000031d0
        /*06a0*/ 	.word	0x000000ff
        /*06a4*/ 	.word	0x00000000
        /*06a8*/ 	.short	0x010a
        /*06aa*/ 	.byte	0x05
	.zero		1


	//   ....[90]....
        /*06ac*/ 	.word	0x00003260
        /*06b0*/ 	.word	0x000000ff
        /*06b4*/ 	.word	0x00000000
        /*06b8*/ 	.short	0x010a
        /*06ba*/ 	.byte	0x05
	.zero		1


	//   ....[91]....
        /*06bc*/ 	.word	0x000032f0
        /*06c0*/ 	.word	0x000000ff
        /*06c4*/ 	.word	0x00000000
        /*06c8*/ 	.short	0x010a
        /*06ca*/ 	.byte	0x05
	.zero		1


	//   ....[92]....
        /*06cc*/ 	.word	0x00003380
        /*06d0*/ 	.word	0x000000ff
        /*06d4*/ 	.word	0x00000000
        /*06d8*/ 	.short	0x010a
        /*06da*/ 	.byte	0x05
	.zero		1


	//   ....[93]....
        /*06dc*/ 	.word	0x00003410
        /*06e0*/ 	.word	0x000000ff
        /*06e4*/ 	.word	0x00000000
        /*06e8*/ 	.short	0x010a
        /*06ea*/ 	.byte	0x05
	.zero		1


	//   ....[94]....
        /*06ec*/ 	.word	0x000034a0
        /*06f0*/ 	.word	0x000000ff
        /*06f4*/ 	.word	0x00000000
        /*06f8*/ 	.short	0x010a
        /*06fa*/ 	.byte	0x05
	.zero		1


	//   ....[95]....
        /*06fc*/ 	.word	0x00003530
        /*0700*/ 	.word	0x000000ff
        /*0704*/ 	.word	0x00000000
        /*0708*/ 	.short	0x010a
        /*070a*/ 	.byte	0x05
	.zero		1


	//   ....[96]....
        /*070c*/ 	.word	0x000035d0
        /*0710*/ 	.word	0x00000000
        /*0714*/ 	.word	0x00000000
        /*0718*/ 	.short	0x010a
        /*071a*/ 	.byte	0xff
	.zero		1


	//   ....[97]....
        /*071c*/ 	.word	0x000036f0
        /*0720*/ 	.word	0x00000002
        /*0724*/ 	.word	0x000001f0
        /*0728*/ 	.short	0x010a
        /*072a*/ 	.byte	0xff
	.zero		1


	//   ....[98]....
        /*072c*/ 	.word	0x00003760
        /*0730*/ 	.word	0x00000002
        /*0734*/ 	.word	0x00000000
        /*0738*/ 	.short	0x0101
        /*073a*/ 	.byte	0xff
	.zero		1


	//   ....[99]....
        /*073c*/ 	.word	0x00003780
        /*0740*/ 	.word	0x000000ff
        /*0744*/ 	.word	0x000001a0
        /*0748*/ 	.short	0x010a
        /*074a*/ 	.byte	0x04
	.zero		1


	//   ....[100]....
        /*074c*/ 	.word	0x000038a0
        /*0750*/ 	.word	0x00000002
        /*0754*/ 	.word	0x00000190
        /*0758*/ 	.short	0x010a
        /*075a*/ 	.byte	0xff
	.zero		1


	//   ....[101]....
        /*075c*/ 	.word	0x000039a0
        /*0760*/ 	.word	0x00000002
        /*0764*/ 	.word	0x00000000
        /*0768*/ 	.short	0x0101
        /*076a*/ 	.byte	0xff
	.zero		1


	//   ....[102]....
        /*076c*/ 	.word	0x00003a30
        /*0770*/ 	.word	0x000000ff
        /*0774*/ 	.word	0x000001a0
        /*0778*/ 	.short	0x0106
        /*077a*/ 	.byte	0x04
	.zero		1


	//   ....[103]....
        /*077c*/ 	.word	0x00003a50
        /*0780*/ 	.word	0x000000ff
        /*0784*/ 	.word	0x000001a0
        /*0788*/ 	.short	0x010a
        /*078a*/ 	.byte	0x04
	.zero		1


	//   ....[104]....
        /*078c*/ 	.word	0x00003ae0
        /*0790*/ 	.word	0x000000ff
        /*0794*/ 	.word	0x000001a0
        /*0798*/ 	.short	0x0106
        /*079a*/ 	.byte	0x07
	.zero		1


	//   ....[105]....
        /*079c*/ 	.word	0x00003b20
        /*07a0*/ 	.word	0x00000000
        /*07a4*/ 	.word	0x000001a0
        /*07a8*/ 	.short	0x010a
        /*07aa*/ 	.byte	0xff
	.zero		1


	//   ....[106]....
        /*07ac*/ 	.word	0x00004010
        /*07b0*/ 	.word	0x00000000
        /*07b4*/ 	.word	0x00000190
        /*07b8*/ 	.short	0x010a
        /*07ba*/ 	.byte	0xff
	.zero		1


	//   ....[107]....
        /*07bc*/ 	.word	0x00004110
        /*07c0*/ 	.word	0x00000003
        /*07c4*/ 	.word	0x00000000
        /*07c8*/ 	.short	0x0101
        /*07ca*/ 	.byte	0xff
	.zero		1


	//   ....[108]....
        /*07cc*/ 	.word	0x00004120
        /*07d0*/ 	.word	0x000000ff
        /*07d4*/ 	.word	0x00000000
        /*07d8*/ 	.short	0x010a
        /*07da*/ 	.byte	0x04
	.zero		1


	//   ....[109]....
        /*07dc*/ 	.word	0x00004140
        /*07e0*/ 	.word	0x000000ff
        /*07e4*/ 	.word	0x000001d0
        /*07e8*/ 	.short	0x010a
        /*07ea*/ 	.byte	0x13
	.zero		1


	//   ....[110]....
        /*07ec*/ 	.word	0x00004280
        /*07f0*/ 	.word	0x000000ff
        /*07f4*/ 	.word	0x00000000
        /*07f8*/ 	.short	0x010a
        /*07fa*/ 	.byte	0x06
	.zero		1


	//   ....[111]....
        /*07fc*/ 	.word	0x00004380
        /*0800*/ 	.word	0x000000ff
        /*0804*/ 	.word	0x00000000
        /*0808*/ 	.short	0x010a
        /*080a*/ 	.byte	0x04
	.zero		1


	//   ....[112]....
        /*080c*/ 	.word	0x00004560
        /*0810*/ 	.word	0x000000ff
        /*0814*/ 	.word	0x00000000
        /*0818*/ 	.short	0x010a
        /*081a*/ 	.byte	0x04
	.zero		1


	//   ....[113]....
        /*081c*/ 	.word	0x000045f0
        /*0820*/ 	.word	0x000000ff
        /*0824*/ 	.word	0x00000000
        /*0828*/ 	.short	0x010a
        /*082a*/ 	.byte	0x05
	.zero		1


	//   ....[114]....
        /*082c*/ 	.word	0x00004680
        /*0830*/ 	.word	0x000000ff
        /*0834*/ 	.word	0x00000000
        /*0838*/ 	.short	0x010a
        /*083a*/ 	.byte	0x05
	.zero		1


	//   ....[115]....
        /*083c*/ 	.word	0x00004710
        /*0840*/ 	.word	0x000000ff
        /*0844*/ 	.word	0x00000000
        /*0848*/ 	.short	0x010a
        /*084a*/ 	.byte	0x04
	.zero		1


	//   ....[116]....
        /*084c*/ 	.word	0x00004be0
        /*0850*/ 	.word	0x0000000c
        /*0854*/ 	.word	0x00000190
        /*0858*/ 	.short	0x010a
        /*085a*/ 	.byte	0xff
	.zero		1


	//   ....[117]....
        /*085c*/ 	.word	0x00004d50
        /*0860*/ 	.word	0x00000000
        /*0864*/ 	.word	0x00000000
        /*0868*/ 	.short	0x0101
        /*086a*/ 	.byte	0xff
	.zero		1


	//   ....[118]....
        /*086c*/ 	.word	0x000051e0
        /*0870*/ 	.word	0x000000ff
        /*0874*/ 	.word	0x00000188
        /*0878*/ 	.short	0x010a
        /*087a*/ 	.byte	0x15
	.zero		1


	//   ....[119]....
        /*087c*/ 	.word	0x00005360
        /*0880*/ 	.word	0x000000ff
        /*0884*/ 	.word	0x00000160
        /*0888*/ 	.short	0x010a
        /*088a*/ 	.byte	0x15
	.zero		1


	//   ....[120]....
        /*088c*/ 	.word	0x000054e0
        /*0890*/ 	.word	0x000000ff
        /*0894*/ 	.word	0x00000140
        /*0898*/ 	.short	0x010b
        /*089a*/ 	.byte	0x15
	.zero		1


	//   ....[121]....
        /*089c*/ 	.word	0x000054f0
        /*08a0*/ 	.word	0x000000ff
        /*08a4*/ 	.word	0x00000000
        /*08a8*/ 	.short	0x0101
        /*08aa*/ 	.byte	0x06
	.zero		1


	//   ....[122]....
        /*08ac*/ 	.word	0x00005500
        /*08b0*/ 	.word	0x000000ff
        /*08b4*/ 	.word	0x00000168
        /*08b8*/ 	.short	0x010a
        /*08ba*/ 	.byte	0x15
	.zero		1


	//   ....[123]....
        /*08bc*/ 	.word	0x00005660
        /*08c0*/ 	.word	0x000000ff
        /*08c4*/ 	.word	0x00000148
        /*08c8*/ 	.short	0x010b
        /*08ca*/ 	.byte	0x15
	.zero		1


	//   ....[124]....
        /*08cc*/ 	.word	0x00005670
        /*08d0*/ 	.word	0x000000ff
        /*08d4*/ 	.word	0x00000000
        /*08d8*/ 	.short	0x0101
        /*08da*/ 	.byte	0x06
	.zero		1


	//   ....[125]....
        /*08dc*/ 	.word	0x00005680
        /*08e0*/ 	.word	0x000000ff
        /*08e4*/ 	.word	0x00000170
        /*08e8*/ 	.short	0x010a
        /*08ea*/ 	.byte	0x15
	.zero		1


	//   ....[126]....
        /*08ec*/ 	.word	0x000057d0
        /*08f0*/ 	.word	0x000000ff
        /*08f4*/ 	.word	0x00000150
        /*08f8*/ 	.short	0x010b
        /*08fa*/ 	.byte	0x15
	.zero		1


	//   ....[127]....
        /*08fc*/ 	.word	0x000057e0
        /*0900*/ 	.word	0x000000ff
        /*0904*/ 	.word	0x00000000
        /*0908*/ 	.short	0x0101
        /*090a*/ 	.byte	0x06
	.zero		1


	//   ....[128]....
        /*090c*/ 	.word	0x000057f0
        /*0910*/ 	.word	0x000000ff
        /*0914*/ 	.word	0x00000178
        /*0918*/ 	.short	0x010a
        /*091a*/ 	.byte	0x15
	.zero		1


	//   ....[129]....
        /*091c*/ 	.word	0x000059f0
        /*0920*/ 	.word	0x000000ff
        /*0924*/ 	.word	0x00000158
        /*0928*/ 	.short	0x010b
        /*092a*/ 	.byte	0x15
	.zero		1


	//   ....[130]....
        /*092c*/ 	.word	0x00005a00
        /*0930*/ 	.word	0x000000ff
        /*0934*/ 	.word	0x00000000
        /*0938*/ 	.short	0x0101
        /*093a*/ 	.byte	0x25
	.zero		1


	//   ....[131]....
        /*093c*/ 	.word	0x00005a30
        /*0940*/ 	.word	0x000000ff
        /*0944*/ 	.word	0x00000160
        /*0948*/ 	.short	0x010a
        /*094a*/ 	.byte	0x15
	.zero		1


	//   ....[132]....
        /*094c*/ 	.word	0x00005a50
        /*0950*/ 	.word	0x000000ff
        /*0954*/ 	.word	0x00000168
        /*0958*/ 	.short	0x010a
        /*095a*/ 	.byte	0x15
	.zero		1


	//   ....[133]....
        /*095c*/ 	.word	0x00005a70
        /*0960*/ 	.word	0x000000ff
        /*0964*/ 	.word	0x00000170
        /*0968*/ 	.short	0x010a
        /*096a*/ 	.byte	0x15
	.zero		1


	//   ....[134]....
        /*096c*/ 	.word	0x00005ab0
        /*0970*/ 	.word	0x00000000
        /*0974*/ 	.word	0x00000178
        /*0978*/ 	.short	0x010a
        /*097a*/ 	.byte	0xff
	.zero		1


	//   ....[135]....
        /*097c*/ 	.word	0x00005df0
        /*0980*/ 	.word	0x00000003
        /*0984*/ 	.word	0x00000190
        /*0988*/ 	.short	0x010a
        /*098a*/ 	.byte	0xff
	.zero		1


	//   ....[136]....
        /*098c*/ 	.word	0x00005f70
        /*0990*/ 	.word	0x00000000
        /*0994*/ 	.word	0x00000000
        /*0998*/ 	.short	0x0101
        /*099a*/ 	.byte	0xff
	.zero		1


	//   ....[137]....
        /*099c*/ 	.word	0x00006a90
        /*09a0*/ 	.word	0x00000002
        /*09a4*/ 	.word	0x00000140
        /*09a8*/ 	.short	0x010a
        /*09aa*/ 	.byte	0xff
	.zero		1


	//   ....[138]....
        /*09ac*/ 	.word	0x00006ad0
        /*09b0*/ 	.word	0x00000034
        /*09b4*/ 	.word	0x000001b0
        /*09b8*/ 	.short	0x010a
        /*09ba*/ 	.byte	0xff
	.zero		1


	//   ....[139]....
        /*09bc*/ 	.word	0x00006c10
        /*09c0*/ 	.word	0x00000002
        /*09c4*/ 	.word	0x00000140
        /*09c8*/ 	.short	0x010a
        /*09ca*/ 	.byte	0xff
	.zero		1


	//   ....[140]....
        /*09cc*/ 	.word	0x00006d30
        /*09d0*/ 	.word	0x00000000
        /*09d4*/ 	.word	0x00000000
        /*09d8*/ 	.short	0x0101
        /*09da*/ 	.byte	0xff
	.zero		1


	//   ....[141]....
        /*09dc*/ 	.word	0x00006db0
        /*09e0*/ 	.word	0x00000034
        /*09e4*/ 	.word	0x000001b0
        /*09e8*/ 	.short	0x010a
        /*09ea*/ 	.byte	0xff
	.zero		1


	//   ....[142]....
        /*09ec*/ 	.word	0x00007920
        /*09f0*/ 	.word	0x00000000
        /*09f4*/ 	.word	0x00000140
        /*09f8*/ 	.short	0x010a
        /*09fa*/ 	.byte	0xff
	.zero		1


	//   ....[143]....
        /*09fc*/ 	.word	0x000079d0
        /*0a00*/ 	.word	0x00000000
        /*0a04*/ 	.word	0x00000140
        /*0a08*/ 	.short	0x010a
        /*0a0a*/ 	.byte	0xff
	.zero		1


	//   ....[144]....
        /*0a0c*/ 	.word	0x00007af0
        /*0a10*/ 	.word	0x00000000
        /*0a14*/ 	.word	0x00000000
        /*0a18*/ 	.short	0x0101
        /*0a1a*/ 	.byte	0xff
	.zero		1


	//   ....[145]....
        /*0a1c*/ 	.word	0x00008660
        /*0a20*/ 	.word	0x00000000
        /*0a24*/ 	.word	0x00000140
        /*0a28*/ 	.short	0x010a
        /*0a2a*/ 	.byte	0xff
	.zero		1


	//   ....[146]....
        /*0a2c*/ 	.word	0x00008710
        /*0a30*/ 	.word	0x00000000
        /*0a34*/ 	.word	0x00000140
        /*0a38*/ 	.short	0x010a
        /*0a3a*/ 	.byte	0xff
	.zero		1


	//   ....[147]....
        /*0a3c*/ 	.word	0x00008840
        /*0a40*/ 	.word	0x00000000
        /*0a44*/ 	.word	0x00000000
        /*0a48*/ 	.short	0x0101
        /*0a4a*/ 	.byte	0xff
	.zero		1


	//   ....[148]....
        /*0a4c*/ 	.word	0x000093e0
        /*0a50*/ 	.word	0x00000000
        /*0a54*/ 	.word	0x00000140
        /*0a58*/ 	.short	0x010a
        /*0a5a*/ 	.byte	0xff
	.zero		1


	//   ....[149]....
        /*0a5c*/ 	.word	0x00009490
        /*0a60*/ 	.word	0x00000000
        /*0a64*/ 	.word	0x00000140
        /*0a68*/ 	.short	0x010a
        /*0a6a*/ 	.byte	0xff
	.zero		1


	//   ....[150]....
        /*0a6c*/ 	.word	0x000095b0
        /*0a70*/ 	.word	0x00000000
        /*0a74*/ 	.word	0x00000000
        /*0a78*/ 	.short	0x0101
        /*0a7a*/ 	.byte	0xff
	.zero		1


	//   ....[151]....
        /*0a7c*/ 	.word	0x000099c0
        /*0a80*/ 	.word	0x000000ff
        /*0a84*/ 	.word	0x00000000
        /*0a88*/ 	.short	0x0101
        /*0a8a*/ 	.byte	0x04
	.zero		1


	//   ....[152]....
        /*0a8c*/ 	.word	0x0000a2c0
        /*0a90*/ 	.word	0x00000000
        /*0a94*/ 	.word	0x00000200
        /*0a98*/ 	.short	0x010a
        /*0a9a*/ 	.byte	0xff
	.zero		1


	//   ....[153]....
        /*0a9c*/ 	.word	0x0000a320
        /*0aa0*/ 	.word	0x00000000
        /*0aa4*/ 	.word	0x000000a0
        /*0aa8*/ 	.short	0x010a
        /*0aaa*/ 	.byte	0xff
	.zero		1


	//   ....[154]....
        /*0aac*/ 	.word	0x0000a380
        /*0ab0*/ 	.word	0x00000000
        /*0ab4*/ 	.word	0x000000a0
        /*0ab8*/ 	.short	0x010a
        /*0aba*/ 	.byte	0xff
	.zero		1


	//   ....[155]....
        /*0abc*/ 	.word	0x0000a3d0
        /*0ac0*/ 	.word	0x00000003
        /*0ac4*/ 	.word	0x00000190
        /*0ac8*/ 	.short	0x010a
        /*0aca*/ 	.byte	0xff
	.zero		1


	//   ....[156]....
        /*0acc*/ 	.word	0x0000a430
        /*0ad0*/ 	.word	0x00000000
        /*0ad4*/ 	.word	0x00000000
        /*0ad8*/ 	.short	0x010a
        /*0ada*/ 	.byte	0xff
	.zero		1


	//   ....[157]....
        /*0adc*/ 	.word	0x0000a490
        /*0ae0*/ 	.word	0x00000000
        /*0ae4*/ 	.word	0x00000000
        /*0ae8*/ 	.short	0x010a
        /*0aea*/ 	.byte	0xff
	.zero		1


	//   ....[158]....
        /*0aec*/ 	.word	0x0000a4f0
        /*0af0*/ 	.word	0x00000000
        /*0af4*/ 	.word	0x00000000
        /*0af8*/ 	.short	0x010a
        /*0afa*/ 	.byte	0xff
	.zero		1


	//   ....[159]....
        /*0afc*/ 	.word	0x0000a550
        /*0b00*/ 	.word	0x00000000
        /*0b04*/ 	.word	0x00000000
        /*0b08*/ 	.short	0x010a
        /*0b0a*/ 	.byte	0xff
	.zero		1


	//   ....[160]....
        /*0b0c*/ 	.word	0x0000a5b0
        /*0b10*/ 	.word	0x00000000
        /*0b14*/ 	.word	0x00000000
        /*0b18*/ 	.short	0x010a
        /*0b1a*/ 	.byte	0xff
	.zero		1


	//   ....[161]....
        /*0b1c*/ 	.word	0x0000a610
        /*0b20*/ 	.word	0x00000000
        /*0b24*/ 	.word	0x00000000
        /*0b28*/ 	.short	0x010a
        /*0b2a*/ 	.byte	0xff
	.zero		1


	//   ....[162]....
        /*0b2c*/ 	.word	0x0000a670
        /*0b30*/ 	.word	0x00000000
        /*0b34*/ 	.word	0x00000000
        /*0b38*/ 	.short	0x010a
        /*0b3a*/ 	.byte	0xff
	.zero		1


	//   ....[163]....
        /*0b3c*/ 	.word	0x0000a6d0
        /*0b40*/ 	.word	0x00000000
        /*0b44*/ 	.word	0x00000000
        /*0b48*/ 	.short	0x010a
        /*0b4a*/ 	.byte	0xff
	.zero		1


	//   ....[164]....
        /*0b4c*/ 	.word	0x0000a730
        /*0b50*/ 	.word	0x00000000
        /*0b54*/ 	.word	0x00000000
        /*0b58*/ 	.short	0x010a
        /*0b5a*/ 	.byte	0xff
	.zero		1


	//   ....[165]....
        /*0b5c*/ 	.word	0x0000a790
        /*0b60*/ 	.word	0x00000000
        /*0b64*/ 	.word	0x00000000
        /*0b68*/ 	.short	0x010a
        /*0b6a*/ 	.byte	0xff
	.zero		1


	//   ....[166]....
        /*0b6c*/ 	.word	0x0000a7f0
        /*0b70*/ 	.word	0x00000000
        /*0b74*/ 	.word	0x00000000
        /*0b78*/ 	.short	0x010a
        /*0b7a*/ 	.byte	0xff
	.zero		1


	//   ....[167]....
        /*0b7c*/ 	.word	0x0000a850
        /*0b80*/ 	.word	0x00000000
        /*0b84*/ 	.word	0x00000000
        /*0b88*/ 	.short	0x010a
        /*0b8a*/ 	.byte	0xff
	.zero		1


	//   ....[168]....
        /*0b8c*/ 	.word	0x0000a8b0
        /*0b90*/ 	.word	0x00000000
        /*0b94*/ 	.word	0x00000000
        /*0b98*/ 	.short	0x010a
        /*0b9a*/ 	.byte	0xff
	.zero		1


	//   ....[169]....
        /*0b9c*/ 	.word	0x0000a910
        /*0ba0*/ 	.word	0x00000000
        /*0ba4*/ 	.word	0x00000000
        /*0ba8*/ 	.short	0x010a
        /*0baa*/ 	.byte	0xff
	.zero		1


	//   ....[170]....
        /*0bac*/ 	.word	0x0000a970
        /*0bb0*/ 	.word	0x00000000
        /*0bb4*/ 	.word	0x00000000
        /*0bb8*/ 	.short	0x010a
        /*0bba*/ 	.byte	0xff
	.zero		1


	//   ....[171]....
        /*0bbc*/ 	.word	0x0000a9d0
        /*0bc0*/ 	.word	0x00000000
        /*0bc4*/ 	.word	0x00000000
        /*0bc8*/ 	.short	0x010a
        /*0bca*/ 	.byte	0xff
	.zero		1


	//   ....[172]....
        /*0bcc*/ 	.word	0x0000aa30
        /*0bd0*/ 	.word	0x00000000
        /*0bd4*/ 	.word	0x00000000
        /*0bd8*/ 	.short	0x010a
        /*0bda*/ 	.byte	0xff
	.zero		1


	//   ....[173]....
        /*0bdc*/ 	.word	0x0000aa90
        /*0be0*/ 	.word	0x00000000
        /*0be4*/ 	.word	0x00000000
        /*0be8*/ 	.short	0x010a
        /*0bea*/ 	.byte	0xff
	.zero		1


	//   ....[174]....
        /*0bec*/ 	.word	0x0000aaf0
        /*0bf0*/ 	.word	0x00000000
        /*0bf4*/ 	.word	0x00000000
        /*0bf8*/ 	.short	0x010a
        /*0bfa*/ 	.byte	0xff
	.zero		1


	//   ....[175]....
        /*0bfc*/ 	.word	0x0000ab40
        /*0c00*/ 	.word	0x00000002
        /*0c04*/ 	.word	0x000001f0
        /*0c08*/ 	.short	0x010a
        /*0c0a*/ 	.byte	0xff
	.zero		1


	//   ....[176]....
        /*0c0c*/ 	.word	0x0000aba0
        /*0c10*/ 	.word	0x00000002
        /*0c14*/ 	.word	0x000001a0
        /*0c18*/ 	.short	0x010a
        /*0c1a*/ 	.byte	0xff
	.zero		1


	//   ....[177]....
        /*0c1c*/ 	.word	0x0000abf0
        /*0c20*/ 	.word	0x00000002
        /*0c24*/ 	.word	0x00000190
        /*0c28*/ 	.short	0x010a
        /*0c2a*/ 	.byte	0xff
	.zero		1


	//   ....[178]....
        /*0c2c*/ 	.word	0x0000ac50
        /*0c30*/ 	.word	0x00000000
        /*0c34*/ 	.word	0x000001a0
        /*0c38*/ 	.short	0x010a
        /*0c3a*/ 	.byte	0xff
	.zero		1


	//   ....[179]....
        /*0c3c*/ 	.word	0x0000aca0
        /*0c40*/ 	.word	0x00000000
        /*0c44*/ 	.word	0x00000190
        /*0c48*/ 	.short	0x010a
        /*0c4a*/ 	.byte	0xff
	.zero		1


	//   ....[180]....
        /*0c4c*/ 	.word	0x0000ad00
        /*0c50*/ 	.word	0x00000002
        /*0c54*/ 	.word	0x000001d0
        /*0c58*/ 	.short	0x010a
        /*0c5a*/ 	.byte	0xff
	.zero		1


	//   ....[181]....
        /*0c5c*/ 	.word	0x0000ad60
        /*0c60*/ 	.word	0x00000000
        /*0c64*/ 	.word	0x00000000
        /*0c68*/ 	.short	0x010a
        /*0c6a*/ 	.byte	0xff
	.zero		1


	//   ....[182]....
        /*0c6c*/ 	.word	0x0000adc0
        /*0c70*/ 	.word	0x00000000
        /*0c74*/ 	.word	0x00000000
        /*0c78*/ 	.short	0x010a
        /*0c7a*/ 	.byte	0xff
	.zero		1


	//   ....[183]....
        /*0c7c*/ 	.word	0x0000ae20
        /*0c80*/ 	.word	0x00000000
        /*0c84*/ 	.word	0x00000000
        /*0c88*/ 	.short	0x010a
        /*0c8a*/ 	.byte	0xff
	.zero		1


	//   ....[184]....
        /*0c8c*/ 	.word	0x0000ae80
        /*0c90*/ 	.word	0x00000000
        /*0c94*/ 	.word	0x00000000
        /*0c98*/ 	.short	0x010a
        /*0c9a*/ 	.byte	0xff
	.zero		1


	//   ....[185]....
        /*0c9c*/ 	.word	0x0000aee0
        /*0ca0*/ 	.word	0x00000000
        /*0ca4*/ 	.word	0x00000000
        /*0ca8*/ 	.short	0x010a
        /*0caa*/ 	.byte	0xff
	.zero		1


	//   ....[186]....
        /*0cac*/ 	.word	0x0000af30
        /*0cb0*/ 	.word	0x0000000c
        /*0cb4*/ 	.word	0x00000190
        /*0cb8*/ 	.short	0x010a
        /*0cba*/ 	.byte	0xff
	.zero		1


	//   ....[187]....
        /*0cbc*/ 	.word	0x0000af90
        /*0cc0*/ 	.word	0x00000000
        /*0cc4*/ 	.word	0x00000188
        /*0cc8*/ 	.short	0x010a
        /*0cca*/ 	.byte	0xff
	.zero		1


	//   ....[188]....
        /*0ccc*/ 	.word	0x0000aff0
        /*0cd0*/ 	.word	0x00000000
        /*0cd4*/ 	.word	0x00000160
        /*0cd8*/ 	.short	0x010a
        /*0cda*/ 	.byte	0xff
	.zero		1


	//   ....[189]....
        /*0cdc*/ 	.word	0x0000b050
        /*0ce0*/ 	.word	0x00000000
        /*0ce4*/ 	.word	0x00000168
        /*0ce8*/ 	.short	0x010a
        /*0cea*/ 	.byte	0xff
	.zero		1


	//   ....[190]....
        /*0cec*/ 	.word	0x0000b0b0
        /*0cf0*/ 	.word	0x00000000
        /*0cf4*/ 	.word	0x00000170
        /*0cf8*/ 	.short	0x010a
        /*0cfa*/ 	.byte	0xff
	.zero		1


	//   ....[191]....
        /*0cfc*/ 	.word	0x0000b110
        /*0d00*/ 	.word	0x00000000
        /*0d04*/ 	.word	0x00000178
        /*0d08*/ 	.short	0x010a
        /*0d0a*/ 	.byte	0xff
	.zero		1


	//   ....[192]....
        /*0d0c*/ 	.word	0x0000b170
        /*0d10*/ 	.word	0x00000000
        /*0d14*/ 	.word	0x00000160
        /*0d18*/ 	.short	0x010a
        /*0d1a*/ 	.byte	0xff
	.zero		1


	//   ....[193]....
        /*0d1c*/ 	.word	0x0000b1d0
        /*0d20*/ 	.word	0x00000000
        /*0d24*/ 	.word	0x00000168
        /*0d28*/ 	.short	0x010a
        /*0d2a*/ 	.byte	0xff
	.zero		1


	//   ....[194]....
        /*0d2c*/ 	.word	0x0000b230
        /*0d30*/ 	.word	0x00000000
        /*0d34*/ 	.word	0x00000170
        /*0d38*/ 	.short	0x010a
        /*0d3a*/ 	.byte	0xff
	.zero		1


	//   ....[195]....
        /*0d3c*/ 	.word	0x0000b280
        /*0d40*/ 	.word	0x00000003
        /*0d44*/ 	.word	0x00000190
        /*0d48*/ 	.short	0x010a
        /*0d4a*/ 	.byte	0xff
	.zero		1


	//   ....[196]....
        /*0d4c*/ 	.word	0x0000b2d0
        /*0d50*/ 	.word	0x00000002
        /*0d54*/ 	.word	0x00000140
        /*0d58*/ 	.short	0x010a
        /*0d5a*/ 	.byte	0xff
	.zero		1


	//   ....[197]....
        /*0d5c*/ 	.word	0x0000b320
        /*0d60*/ 	.word	0x00000034
        /*0d64*/ 	.word	0x000001b0
        /*0d68*/ 	.short	0x010a
        /*0d6a*/ 	.byte	0xff
	.zero		1


	//   ....[198]....
        /*0d6c*/ 	.word	0x0000b370
        /*0d70*/ 	.word	0x00000000
        /*0d74*/ 	.word	0x00000140
        /*0d78*/ 	.short	0x010a
        /*0d7a*/ 	.byte	0xff
	.zero		1


	//   ....[199]....
        /*0d7c*/ 	.word	0x0000b3c0
        /*0d80*/ 	.word	0x00000000
        /*0d84*/ 	.word	0x00000140
        /*0d88*/ 	.short	0x010a
        /*0d8a*/ 	.byte	0xff
	.zero		1


	//   ....[200]....
        /*0d8c*/ 	.word	0x0000b410
        /*0d90*/ 	.word	0x00000000
        /*0d94*/ 	.word	0x00000140
        /*0d98*/ 	.short	0x010a
        /*0d9a*/ 	.byte	0xff
	.zero		1


	//----- nvinfo : EIATTR_NUM_MBARRIERS
	.align		4
.L_48:
        /*0d9c*/ 	.byte	0x03, 0x38
        /*0d9e*/ 	.short	0x0042


	//----- nvinfo : EIATTR_EXIT_INSTR_OFFSETS
	.align		4
        /*0da0*/ 	.byte	0x04, 0x1c
        /*0da2*/ 	.short	(.L_50 - .L_49)


	//   ....[0]....
.L_49:
        /*0da4*/ 	.word	0x00003600


	//   ....[1]....
        /*0da8*/ 	.word	0x00003af0


	//   ....[2]....
        /*0dac*/ 	.word	0x00003b50


	//   ....[3]....
        /*0db0*/ 	.word	0x00004970


	//   ....[4]....
        /*0db4*/ 	.word	0x00005ae0


	//   ....[5]....
        /*0db8*/ 	.word	0x00005b20


	//   ....[6]....
        /*0dbc*/ 	.word	0x0000a2b0


	//----- nvinfo : EIATTR_MAX_THREADS
	.align		4
.L_50:
        /*0dc0*/ 	.byte	0x04, 0x05
        /*0dc2*/ 	.short	(.L_52 - .L_51)
.L_51:
        /*0dc4*/ 	.word	0x00000100
        /*0dc8*/ 	.word	0x00000001
        /*0dcc*/ 	.word	0x00000001


	//----- nvinfo : EIATTR_CRS_STACK_SIZE
	.align		4
.L_52:
        /*0dd0*/ 	.byte	0x04, 0x1e
        /*0dd2*/ 	.short	(.L_54 - .L_53)
.L_53:
        /*0dd4*/ 	.word	0x00000000


	//----- nvinfo : EIATTR_CBANK_PARAM_SIZE
	.align		4
.L_54:
        /*0dd8*/ 	.byte	0x03, 0x19
        /*0dda*/ 	.short	0x0800


	//----- nvinfo : EIATTR_PARAM_CBANK
	.align		4
        /*0ddc*/ 	.byte	0x04, 0x0a
        /*0dde*/ 	.short	(.L_56 - .L_55)
	.align		4
.L_55:
        /*0de0*/ 	.word	index@(.nv.constant0._ZN7cutlass13device_kernelINS_4gemm6kernel13GemmUniversalIN4cute5tupleIJiiiiEEENS1_10collective13CollectiveMmaINS1_35MainloopSm100TmaUmmaWarpSpecializedILi20ELi2ELi4ENS5_IJNS4_1CILi2EEESB_NSA_ILi1EEEEEEEENS5_IJNSA_ILi64EEENSA_ILi256EEENSA_ILi32EEEEEEaNS5_IJlSC_lEEEaSJ_NS4_8TiledMMAINS4_8MMA_AtomIJNS4_15SM100_MMA_S8_SSIaaiLi64ELi256ELNS4_4UMMA5MajorE0ELSO_0ELNSN_8SaturateE0EEEEEENS4_6LayoutINS5_IJSC_SC_SC_EEENS5_IJNSA_ILi0EEESU_SU_EEEEENS5_IJNS4_10UnderscoreESX_SX_EEEEENS4_23SM90_TMA_LOAD_MULTICASTENS4_14ComposedLayoutINS4_7SwizzleILi1ELi4ELi3EEENS4_18smem_ptr_flag_bitsILi8EEENSS_INS5_IJNSA_ILi8EEESH_EEENS5_IJSH_SC_EEEEEEEvNS4_8identityES10_S1A_vS1B_EENS_8epilogue10collective18CollectiveEpilogueINS1D_23Sm100TmaWarpSpecializedILi4ELi2ELi32ELb0ELb0EEEJSI_NS5_IJNSS_ISF_SC_EES1I_EEEaSJ_aSJ_NS1D_6fusion15FusionCallbacksIS1H_NS1K_17LinearCombinationIaiaiLNS_15FloatRoundStyleE2EEESI_S1J_JEEENS4_5SM1004TMEM4LOAD26SM100_TMEM_LOAD_16dp32b32xENS4_13SM90_TMA_LOADENS11_INS12_ILi2ELi4ELi3EEES15_NSS_INS5_IJS16_SF_EEENS5_IJSF_SC_EEEEEEENS4_39AutoVectorizingCopyWithAssumedAlignmentILi128EEENS4_14SM90_TMA_STOREES1Z_S21_S21_EEEvvEEEEvNT_6ParamsE)
        /*0de4*/ 	.short	0x0380
        /*0de6*/ 	.short	0x0800


	//----- nvinfo : EIATTR_SW_WAR
	.align		4
.L_56:
        /*0de8*/ 	.byte	0x04, 0x36
        /*0dea*/ 	.short	(.L_58 - .L_57)
.L_57:
        /*0dec*/ 	.word	0x00000008
.L_58:


//--------------------- .nv.callgraph             --------------------------
	.section	.nv.callgraph,"",@"SHT_CUDA_CALLGRAPH"
	.align	4
	.sectionentsize	8
	.align		4
        /*0000*/ 	.word	0x00000000
	.align		4
        /*0004*/ 	.word	0xffffffff
	.align		4
        /*0008*/ 	.word	index@(_ZN7cutlass13device_kernelINS_4gemm6kernel13GemmUniversalIN4cute5tupleIJiiiiEEENS1_10collective13CollectiveMmaINS1_35MainloopSm100TmaUmmaWarpSpecializedILi20ELi2ELi4ENS5_IJNS4_1CILi2EEESB_NSA_ILi1EEEEEEEENS5_IJNSA_ILi64EEENSA_ILi256EEENSA_ILi32EEEEEEaNS5_IJlSC_lEEEaSJ_NS4_8TiledMMAINS4_8MMA_AtomIJNS4_15SM100_MMA_S8_SSIaaiLi64ELi256ELNS4_4UMMA5MajorE0ELSO_0ELNSN_8SaturateE0EEEEEENS4_6LayoutINS5_IJSC_SC_SC_EEENS5_IJNSA_ILi0EEESU_SU_EEEEENS5_IJNS4_10UnderscoreESX_SX_EEEEENS4_23SM90_TMA_LOAD_MULTICASTENS4_14ComposedLayoutINS4_7SwizzleILi1ELi4ELi3EEENS4_18smem_ptr_flag_bitsILi8EEENSS_INS5_IJNSA_ILi8EEESH_EEENS5_IJSH_SC_EEEEEEEvNS4_8identityES10_S1A_vS1B_EENS_8epilogue10collective18CollectiveEpilogueINS1D_23Sm100TmaWarpSpecializedILi4ELi2ELi32ELb0ELb0EEEJSI_NS5_IJNSS_ISF_SC_EES1I_EEEaSJ_aSJ_NS1D_6fusion15FusionCallbacksIS1H_NS1K_17LinearCombinationIaiaiLNS_15FloatRoundStyleE2EEESI_S1J_JEEENS4_5SM1004TMEM4LOAD26SM100_TMEM_LOAD_16dp32b32xENS4_13SM90_TMA_LOADENS11_INS12_ILi2ELi4ELi3EEES15_NSS_INS5_IJS16_SF_EEENS5_IJSF_SC_EEEEEEENS4_39AutoVectorizingCopyWithAssumedAlignmentILi128EEENS4_14SM90_TMA_STOREES1Z_S21_S21_EEEvvEEEEvNT_6ParamsE)
	.align		4
        /*000c*/ 	.word	index@(__assertfail)
	.align		4
        /*0010*/ 	.word	0x00000000
	.align		4
        /*0014*/ 	.word	0xfffffffe
	.align		4
        /*0018*/ 	.word	0x00000000
	.align		4
        /*001c*/ 	.word	0xfffffffd
	.align		4
        /*0020*/ 	.word	0x00000000
	.align		4
        /*0024*/ 	.word	0xfffffffc


//--------------------- .nv.constant4             --------------------------
	.section	.nv.constant4,"a",@progbits
	.align	8
	.align		8
.nv.constant4:
        /*0000*/ 	.dword	__assertfail
	.align		8
        /*0008*/ 	.dword	__unnamed_1
	.align		8
        /*0010*/ 	.dword	__unnamed_2
	.align		8
        /*0018*/ 	.dword	__unnamed_3
	.align		8
        /*0020*/ 	.dword	_ZN40_INTERNAL_dd9d02e4_4_k_cu_56d27e9e_108604cuda3std3__45__cpo5beginE
	.align		8
        /*0028*/ 	.dword	_ZN40_INTERNAL_dd9d02e4_4_k_cu_56d27e9e_108604cuda3std3__45__cpo3endE
	.align		8
        /*0030*/ 	.dword	_ZN40_INTERNAL_dd9d02e4_4_k_cu_56d27e9e_108604cuda3std3__45__cpo6cbeginE
	.align		8
        /*0038*/ 	.dword	_ZN40_INTERNAL_dd9d02e4_4_k_cu_56d27e9e_108604cuda3std3__45__cpo4cendE
	.align		8
        /*0040*/ 	.dword	_ZN40_INTERNAL_dd9d02e4_4_k_cu_56d27e9e_108604cuda3std3__442_GLOBAL__N__dd9d02e4_4_k_cu_56d27e9e_108606ignoreE
	.align		8
        /*0048*/ 	.dword	_ZN40_INTERNAL_dd9d02e4_4_k_cu_56d27e9e_108604cuda3std3__419piecewise_constructE
	.align		8
        /*0050*/ 	.dword	_ZN40_INTERNAL_dd9d02e4_4_k_cu_56d27e9e_108604cuda3std3__48in_placeE
	.align		8
        /*0058*/ 	.dword	_ZN40_INTERNAL_dd9d02e4_4_k_cu_56d27e9e_108604cuda3std6ranges3__45__cpo4swapE
	.align		8
        /*0060*/ 	.dword	_ZN40_INTERNAL_dd9d02e4_4_k_cu_56d27e9e_108604cuda3std6ranges3__45__cpo9iter_moveE
	.align		8
        /*0068*/ 	.dword	_ZN40_INTERNAL_dd9d02e4_4_k_cu_56d27e9e_108604cute7productE
	.align		8
        /*0070*/ 	.dword	_ZN40_INTERNAL_dd9d02e4_4_k_cu_56d27e9e_108604cute1_E
	.align		8
        /*0078*/ 	.dword	$str$25
	.align		8
        /*0080*/ 	.dword	$str$26
	.align		8
        /*0088*/ 	.dword	$str$27
	.align		8
        /*0090*/ 	.dword	$str$28


//--------------------- .text._ZN7cutlass13device_kernelINS_4gemm6kernel13GemmUniversalIN4cute5tupleIJiiiiEEENS1_10collective13CollectiveMmaINS1_35MainloopSm100TmaUmmaWarpSpecializedILi20ELi2ELi4ENS5_IJNS4_1CILi2EEESB_NSA_ILi1EEEEEEEENS5_IJNSA_ILi64EEENSA_ILi256EEENSA_ILi32EEEEEEaNS5_IJlSC_lEEEaSJ_NS4_8TiledMMAINS4_8MMA_AtomIJNS4_15SM100_MMA_S8_SSIaaiLi64ELi256ELNS4_4UMMA5MajorE0ELSO_0ELNSN_8SaturateE0EEEEEENS4_6LayoutINS5_IJSC_SC_SC_EEENS5_IJNSA_ILi0EEESU_SU_EEEEENS5_IJNS4_10UnderscoreESX_SX_EEEEENS4_23SM90_TMA_LOAD_MULTICASTENS4_14ComposedLayoutINS4_7SwizzleILi1ELi4ELi3EEENS4_18smem_ptr_flag_bitsILi8EEENSS_INS5_IJNSA_ILi8EEESH_EEENS5_IJSH_SC_EEEEEEEvNS4_8identityES10_S1A_vS1B_EENS_8epilogue10collective18CollectiveEpilogueINS1D_23Sm100TmaWarpSpecializedILi4ELi2ELi32ELb0ELb0EEEJSI_NS5_IJNSS_ISF_SC_EES1I_EEEaSJ_aSJ_NS1D_6fusion15FusionCallbacksIS1H_NS1K_17LinearCombinationIaiaiLNS_15FloatRoundStyleE2EEESI_S1J_JEEENS4_5SM1004TMEM4LOAD26SM100_TMEM_LOAD_16dp32b32xENS4_13SM90_TMA_LOADENS11_INS12_ILi2ELi4ELi3EEES15_NSS_INS5_IJS16_SF_EEENS5_IJSF_SC_EEEEEEENS4_39AutoVectorizingCopyWithAssumedAlignmentILi128EEENS4_14SM90_TMA_STOREES1Z_S21_S21_EEEvvEEEEvNT_6ParamsE --------------------------
	.section	.text._ZN7cutlass13device_kernelINS_4gemm6kernel13GemmUniversalIN4cute5tupleIJiiiiEEENS1_10collective13CollectiveMmaINS1_35MainloopSm100TmaUmmaWarpSpecializedILi20ELi2ELi4ENS5_IJNS4_1CILi2EEESB_NSA_ILi1EEEEEEEENS5_IJNSA_ILi64EEENSA_ILi256EEENSA_ILi32EEEEEEaNS5_IJlSC_lEEEaSJ_NS4_8TiledMMAINS4_8MMA_AtomIJNS4_15SM100_MMA_S8_SSIaaiLi64ELi256ELNS4_4UMMA5MajorE0ELSO_0ELNSN_8SaturateE0EEEEEENS4_6LayoutINS5_IJSC_SC_SC_EEENS5_IJNSA_ILi0EEESU_SU_EEEEENS5_IJNS4_10UnderscoreESX_SX_EEEEENS4_23SM90_TMA_LOAD_MULTICASTENS4_14ComposedLayoutINS4_7SwizzleILi1ELi4ELi3EEENS4_18smem_ptr_flag_bitsILi8EEENSS_INS5_IJNSA_ILi8EEESH_EEENS5_IJSH_SC_EEEEEEEvNS4_8identityES10_S1A_vS1B_EENS_8epilogue10collective18CollectiveEpilogueINS1D_23Sm100TmaWarpSpecializedILi4ELi2ELi32ELb0ELb0EEEJSI_NS5_IJNSS_ISF_SC_EES1I_EEEaSJ_aSJ_NS1D_6fusion15FusionCallbacksIS1H_NS1K_17LinearCombinationIaiaiLNS_15FloatRoundStyleE2EEESI_S1J_JEEENS4_5SM1004TMEM4LOAD26SM100_TMEM_LOAD_16dp32b32xENS4_13SM90_TMA_LOADENS11_INS12_ILi2ELi4ELi3EEES15_NSS_INS5_IJS16_SF_EEENS5_IJSF_SC_EEEEEEENS4_39AutoVectorizingCopyWithAssumedAlignmentILi128EEENS4_14SM90_TMA_STOREES1Z_S21_S21_EEEvvEEEEvNT_6ParamsE,"ax",@progbits
	.align	128
.text._ZN7cutlass13device_kernelINS_4gemm6kernel13GemmUniversalIN4cute5tupleIJiiiiEEENS1_10collective13CollectiveMmaINS1_35MainloopSm100TmaUmmaWarpSpecializedILi20ELi2ELi4ENS5_IJNS4_1CILi2EEESB_NSA_ILi1EEEEEEEENS5_IJNSA_ILi64EEENSA_ILi256EEENSA_ILi32EEEEEEaNS5_IJlSC_lEEEaSJ_NS4_8TiledMMAINS4_8MMA_AtomIJNS4_15SM100_MMA_S8_SSIaaiLi64ELi256ELNS4_4UMMA5MajorE0ELSO_0ELNSN_8SaturateE0EEEEEENS4_6LayoutINS5_IJSC_SC_SC_EEENS5_IJNSA_ILi0EEESU_SU_EEEEENS5_IJNS4_10UnderscoreESX_SX_EEEEENS4_23SM90_TMA_LOAD_MULTICASTENS4_14ComposedLayoutINS4_7SwizzleILi1ELi4ELi3EEENS4_18smem_ptr_flag_bitsILi8EEENSS_INS5_IJNSA_ILi8EEESH_EEENS5_IJSH_SC_EEEEEEEvNS4_8identityES10_S1A_vS1B_EENS_8epilogue10collective18CollectiveEpilogueINS1D_23Sm100TmaWarpSpecializedILi4ELi2ELi32ELb0ELb0EEEJSI_NS5_IJNSS_ISF_SC_EES1I_EEEaSJ_aSJ_NS1D_6fusion15FusionCallbacksIS1H_NS1K_17LinearCombinationIaiaiLNS_15FloatRoundStyleE2EEESI_S1J_JEEENS4_5SM1004TMEM4LOAD26SM100_TMEM_LOAD_16dp32b32xENS4_13SM90_TMA_LOADENS11_INS12_ILi2ELi4ELi3EEES15_NSS_INS5_IJS16_SF_EEENS5_IJSF_SC_EEEEEEENS4_39AutoVectorizingCopyWithAssumedAlignmentILi128EEENS4_14SM90_TMA_STOREES1Z_S21_S21_EEEvvEEEEvNT_6ParamsE:
        .type           _ZN7cutlass13device_kernelINS_4gemm6kernel13GemmUniversalIN4cute5tupleIJiiiiEEENS1_10collective13CollectiveMmaINS1_35MainloopSm100TmaUmmaWarpSpecializedILi20ELi2ELi4ENS5_IJNS4_1CILi2EEESB_NSA_ILi1EEEEEEEENS5_IJNSA_ILi64EEENSA_ILi256EEENSA_ILi32EEEEEEaNS5_IJlSC_lEEEaSJ_NS4_8TiledMMAINS4_8MMA_AtomIJNS4_15SM100_MMA_S8_SSIaaiLi64ELi256ELNS4_4UMMA5MajorE0ELSO_0ELNSN_8SaturateE0EEEEEENS4_6LayoutINS5_IJSC_SC_SC_EEENS5_IJNSA_ILi0EEESU_SU_EEEEENS5_IJNS4_10UnderscoreESX_SX_EEEEENS4_23SM90_TMA_LOAD_MULTICASTENS4_14ComposedLayoutINS4_7SwizzleILi1ELi4ELi3EEENS4_18smem_ptr_flag_bitsILi8EEENSS_INS5_IJNSA_ILi8EEESH_EEENS5_IJSH_SC_EEEEEEEvNS4_8identityES10_S1A_vS1B_EENS_8epilogue10collective18CollectiveEpilogueINS1D_23Sm100TmaWarpSpecializedILi4ELi2ELi32ELb0ELb0EEEJSI_NS5_IJNSS_ISF_SC_EES1I_EEEaSJ_aSJ_NS1D_6fusion15FusionCallbacksIS1H_NS1K_17LinearCombinationIaiaiLNS_15FloatRoundStyleE2EEESI_S1J_JEEENS4_5SM1004TMEM4LOAD26SM100_TMEM_LOAD_16dp32b32xENS4_13SM90_TMA_LOADENS11_INS12_ILi2ELi4ELi3EEES15_NSS_INS5_IJS16_SF_EEENS5_IJSF_SC_EEEEEEENS4_39AutoVectorizingCopyWithAssumedAlignmentILi128EEENS4_14SM90_TMA_STOREES1Z_S21_S21_EEEvvEEEEvNT_6ParamsE,@function
        .size           _ZN7cutlass13device_kernelINS_4gemm6kernel13GemmUniversalIN4cute5tupleIJiiiiEEENS1_10collective13CollectiveMmaINS1_35MainloopSm100TmaUmmaWarpSpecializedILi20ELi2ELi4ENS5_IJNS4_1CILi2EEESB_NSA_ILi1EEEEEEEENS5_IJNSA_ILi64EEENSA_ILi256EEENSA_ILi32EEEEEEaNS5_IJlSC_lEEEaSJ_NS4_8TiledMMAINS4_8MMA_AtomIJNS4_15SM100_MMA_S8_SSIaaiLi64ELi256ELNS4_4UMMA5MajorE0ELSO_0ELNSN_8SaturateE0EEEEEENS4_6LayoutINS5_IJSC_SC_SC_EEENS5_IJNSA_ILi0EEESU_SU_EEEEENS5_IJNS4_10UnderscoreESX_SX_EEEEENS4_23SM90_TMA_LOAD_MULTICASTENS4_14ComposedLayoutINS4_7SwizzleILi1ELi4ELi3EEENS4_18smem_ptr_flag_bitsILi8EEENSS_INS5_IJNSA_ILi8EEESH_EEENS5_IJSH_SC_EEEEEEEvNS4_8identityES10_S1A_vS1B_EENS_8epilogue10collective18CollectiveEpilogueINS1D_23Sm100TmaWarpSpecializedILi4ELi2ELi32ELb0ELb0EEEJSI_NS5_IJNSS_ISF_SC_EES1I_EEEaSJ_aSJ_NS1D_6fusion15FusionCallbacksIS1H_NS1K_17LinearCombinationIaiaiLNS_15FloatRoundStyleE2EEESI_S1J_JEEENS4_5SM1004TMEM4LOAD26SM100_TMEM_LOAD_16dp32b32xENS4_13SM90_TMA_LOADENS11_INS12_ILi2ELi4ELi3EEES15_NSS_INS5_IJS16_SF_EEENS5_IJSF_SC_EEEEEEENS4_39AutoVectorizingCopyWithAssumedAlignmentILi128EEENS4_14SM90_TMA_STOREES1Z_S21_S21_EEEvvEEEEvNT_6ParamsE,(.L_x_226 - _ZN7cutlass13device_kernelINS_4gemm6kernel13GemmUniversalIN4cute5tupleIJiiiiEEENS1_10collective13CollectiveMmaINS1_35MainloopSm100TmaUmmaWarpSpecializedILi20ELi2ELi4ENS5_IJNS4_1CILi2EEESB_NSA_ILi1EEEEEEEENS5_IJNSA_ILi64EEENSA_ILi256EEENSA_ILi32EEEEEEaNS5_IJlSC_lEEEaSJ_NS4_8TiledMMAINS4_8MMA_AtomIJNS4_15SM100_MMA_S8_SSIaaiLi64ELi256ELNS4_4UMMA5MajorE0ELSO_0ELNSN_8SaturateE0EEEEEENS4_6LayoutINS5_IJSC_SC_SC_EEENS5_IJNSA_ILi0EEESU_SU_EEEEENS5_IJNS4_10UnderscoreESX_SX_EEEEENS4_23SM90_TMA_LOAD_MULTICASTENS4_14ComposedLayoutINS4_7SwizzleILi1ELi4ELi3EEENS4_18smem_ptr_flag_bitsILi8EEENSS_INS5_IJNSA_ILi8EEESH_EEENS5_IJSH_SC_EEEEEEEvNS4_8identityES10_S1A_vS1B_EENS_8epilogue10collective18CollectiveEpilogueINS1D_23Sm100TmaWarpSpecializedILi4ELi2ELi32ELb0ELb0EEEJSI_NS5_IJNSS_ISF_SC_EES1I_EEEaSJ_aSJ_NS1D_6fusion15FusionCallbacksIS1H_NS1K_17LinearCombinationIaiaiLNS_15FloatRoundStyleE2EEESI_S1J_JEEENS4_5SM1004TMEM4LOAD26SM100_TMEM_LOAD_16dp32b32xENS4_13SM90_TMA_LOADENS11_INS12_ILi2ELi4ELi3EEES15_NSS_INS5_IJS16_SF_EEENS5_IJSF_SC_EEEEEEENS4_39AutoVectorizingCopyWithAssumedAlignmentILi128EEENS4_14SM90_TMA_STOREES1Z_S21_S21_EEEvvEEEEvNT_6ParamsE)
        .other          _ZN7cutlass13device_kernelINS_4gemm6kernel13GemmUniversalIN4cute5tupleIJiiiiEEENS1_10collective13CollectiveMmaINS1_35MainloopSm100TmaUmmaWarpSpecializedILi20ELi2ELi4ENS5_IJNS4_1CILi2EEESB_NSA_ILi1EEEEEEEENS5_IJNSA_ILi64EEENSA_ILi256EEENSA_ILi32EEEEEEaNS5_IJlSC_lEEEaSJ_NS4_8TiledMMAINS4_8MMA_AtomIJNS4_15SM100_MMA_S8_SSIaaiLi64ELi256ELNS4_4UMMA5MajorE0ELSO_0ELNSN_8SaturateE0EEEEEENS4_6LayoutINS5_IJSC_SC_SC_EEENS5_IJNSA_ILi0EEESU_SU_EEEEENS5_IJNS4_10UnderscoreESX_SX_EEEEENS4_23SM90_TMA_LOAD_MULTICASTENS4_14ComposedLayoutINS4_7SwizzleILi1ELi4ELi3EEENS4_18smem_ptr_flag_bitsILi8EEENSS_INS5_IJNSA_ILi8EEESH_EEENS5_IJSH_SC_EEEEEEEvNS4_8identityES10_S1A_vS1B_EENS_8epilogue10collective18CollectiveEpilogueINS1D_23Sm100TmaWarpSpecializedILi4ELi2ELi32ELb0ELb0EEEJSI_NS5_IJNSS_ISF_SC_EES1I_EEEaSJ_aSJ_NS1D_6fusion15FusionCallbacksIS1H_NS1K_17LinearCombinationIaiaiLNS_15FloatRoundStyleE2EEESI_S1J_JEEENS4_5SM1004TMEM4LOAD26SM100_TMEM_LOAD_16dp32b32xENS4_13SM90_TMA_LOADENS11_INS12_ILi2ELi4ELi3EEES15_NSS_INS5_IJS16_SF_EEENS5_IJSF_SC_EEEEEEENS4_39AutoVectorizingCopyWithAssumedAlignmentILi128EEENS4_14SM90_TMA_STOREES1Z_S21_S21_EEEvvEEEEvNT_6ParamsE,@"STO_CUDA_ENTRY STV_DEFAULT"
_ZN7cutlass13device_kernelINS_4gemm6kernel13GemmUniversalIN4cute5tupleIJiiiiEEENS1_10collective13CollectiveMmaINS1_35MainloopSm100TmaUmmaWarpSpecializedILi20ELi2ELi4ENS5_IJNS4_1CILi2EEESB_NSA_ILi1EEEEEEEENS5_IJNSA_ILi64EEENSA_ILi256EEENSA_ILi32EEEEEEaNS5_IJlSC_lEEEaSJ_NS4_8TiledMMAINS4_8MMA_AtomIJNS4_15SM100_MMA_S8_SSIaaiLi64ELi256ELNS4_4UMMA5MajorE0ELSO_0ELNSN_8SaturateE0EEEEEENS4_6LayoutINS5_IJSC_SC_SC_EEENS5_IJNSA_ILi0EEESU_SU_EEEEENS5_IJNS4_10UnderscoreESX_SX_EEEEENS4_23SM90_TMA_LOAD_MULTICASTENS4_14ComposedLayoutINS4_7SwizzleILi1ELi4ELi3EEENS4_18smem_ptr_flag_bitsILi8EEENSS_INS5_IJNSA_ILi8EEESH_EEENS5_IJSH_SC_EEEEEEEvNS4_8identityES10_S1A_vS1B_EENS_8epilogue10collective18CollectiveEpilogueINS1D_23Sm100TmaWarpSpecializedILi4ELi2ELi32ELb0ELb0EEEJSI_NS5_IJNSS_ISF_SC_EES1I_EEEaSJ_aSJ_NS1D_6fusion15FusionCallbacksIS1H_NS1K_17LinearCombinationIaiaiLNS_15FloatRoundStyleE2EEESI_S1J_JEEENS4_5SM1004TMEM4LOAD26SM100_TMEM_LOAD_16dp32b32xENS4_13SM90_TMA_LOADENS11_INS12_ILi2ELi4ELi3EEES15_NSS_INS5_IJS16_SF_EEENS5_IJSF_SC_EEEEEEENS4_39AutoVectorizingCopyWithAssumedAlignmentILi128EEENS4_14SM90_TMA_STOREES1Z_S21_S21_EEEvvEEEEvNT_6ParamsE:
[----:B------:R-:W1:Y:S01]  /*0000*/  LDC R1, c[0x0][0x37c] ;  /* 0x0000df00ff017b82 */ /* 0x000e620000000800 */
[----:B------:R-:W2:Y:S01]  /*0010*/  S2R R85, SR_TID.X ;  /* 0x0000000000557919 */ /* 0x000ea20000002100 */
[----:B------:R-:W3:Y:S01]  /*0020*/  LDCU.64 UR8, c[0x0][0x890] ;  /* 0x00011200ff0877ac */ /* 0x000ee20008000a00 */
[----:B------:R-:W-:Y:S02]  /*0030*/  PRMT R74, RZ, 0x7610, R74 ;  /* 0x00007610ff4a7816 */ /* 0x000fe4000000004a */
[----:B------:R-:W-:Y:S01]  /*0040*/  ELECT P3, URZ, PT ;  /* 0x0000000000ff782f */ /* 0x000fe20003860000 */
[----:B---3--:R-:W-:-:S04]  /*0050*/  UISETP.NE.U32.AND UP0, UPT, UR8, URZ, UPT ;  /* 0x000000ff0800728c */ /* 0x008fc8000bf05070 */
[----:B------:R-:W-:Y:S01]  /*0060*/  UISETP.NE.AND.EX UP0, UPT, UR9, URZ, UPT, UP0 ;  /* 0x000000ff0900728c */ /* 0x000fe2000bf05300 */
[----:B--2---:R-:W-:-:S05]  /*0070*/  SHF.R.U32.HI R75, RZ, 0x5, R85 ;  /* 0x00000005ff4b7819 */ /* 0x004fca0000011655 */
[----:B------:R-:W2:Y:S02]  /*0080*/  SHFL.IDX PT, R0, R75, RZ, 0x1f ;  /* 0x00001fff4b007589 */ /* 0x000ea400000e0000 */
[----:B--2---:R-:W-:Y:S01]  /*0090*/  R2UR UR17, R0 ;  /* 0x00000000001172ca */ /* 0x004fe200000e0000 */
[----:B-1----:R-:W-:-:S14]  /*00a0*/  BRA.U UP0, `(.L_x_0) ;  /* 0x0000000100307547 */ /* 0x002fdc000b800000 */
[----:B------:R-:W1:Y:S02]  /*00b0*/  LDCU.64 UR4, c[0x0][0x888] ;  /* 0x00011100ff0477ac */ /* 0x000e640008000a00 */
[----:B-1----:R-:W-:-:S04]  /*00c0*/  UISETP.NE.U32.AND UP0, UPT, UR4, URZ, UPT ;  /* 0x000000ff0400728c */ /* 0x002fc8000bf05070 */
[----:B------:R-:W-:-:S09]  /*00d0*/  UISETP.NE.AND.EX UP0, UPT, UR5, URZ, UPT, UP0 ;  /* 0x000000ff0500728c */ /* 0x000fd2000bf05300 */
[----:B------:R-:W-:Y:S05]  /*00e0*/  BRA.U !UP0, `(.L_x_1) ;  /* 0x0000000108147547 */ /* 0x000fea000b800000 */
[----:B------:R-:W1:Y:S01]  /*00f0*/  LDC.64 R40, c[0x0][0x888] ;  /* 0x00022200ff287b82 */ /* 0x000e620000000a00 */
[----:B------:R-:W1:Y:S02]  /*0100*/  LDCU.64 UR4, c[0x0][0x358] ;  /* 0x00006b00ff0477ac */ /* 0x000e640008000a00 */
[----:B-1----:R1:W5:Y:S01]  /*0110*/  LDG.E R40, desc[UR4][R40.64] ;  /* 0x0000000428287981 */ /* 0x002362000c1e1900 */
[----:B------:R-:W-:Y:S01]  /*0120*/  HFMA2 R74, -RZ, RZ, 0, 5.9604644775390625e-08 ;  /* 0x00000001ff4a7431 */ /* 0x000fe200000001ff */
[----:B------:R-:W-:Y:S05]  /*0130*/  BRA `(.L_x_0) ;  /* 0x00000000000c7947 */ /* 0x000fea0003800000 */
.L_x_1:
[----:B------:R-:W1:Y:S01]  /*0140*/  LDCU UR4, c[0x0][0x880] ;  /* 0x00011000ff0477ac */ /* 0x000e620008000800 */
[----:B------:R-:W-:Y:S01]  /*0150*/  HFMA2 R74, -RZ, RZ, 0, 5.9604644775390625e-08 ;  /* 0x00000001ff4a7431 */ /* 0x000fe200000001ff */
[----:B-1----:R-:W-:-:S07]  /*0160*/  MOV R40, UR4 ;  /* 0x0000000400287c02 */ /* 0x002fce0008000f00 */
.L_x_0:
[----:B------:R-:W2:Y:S02]  /*0170*/  LDCU.64 UR4, c[0x0][0x8b0] ;  /* 0x00011600ff0477ac */ /* 0x000ea40008000a00 */
[----:B--2---:R-:W-:-:S04]  /*0180*/  UISETP.NE.U32.AND UP0, UPT, UR4, URZ, UPT ;  /* 0x000000ff0400728c */ /* 0x004fc8000bf05070 */
[----:B------:R-:W-:-:S09]  /*0190*/  UISETP.NE.AND.EX UP0, UPT, UR5, URZ, UPT, UP0 ;  /* 0x000000ff0500728c */ /* 0x000fd2000bf05300 */
[----:B------:R-:W-:Y:S05]  /*01a0*/  BRA.U UP0, `(.L_x_2) ;  /* 0x0000000100287547 */ /* 0x000fea000b800000 */
[----:B------:R-:W2:Y:S02]  /*01b0*/  LDCU.64 UR4, c[0x0][0x8a8] ;  /* 0x00011500ff0477ac */ /* 0x000ea40008000a00 */
[----:B--2---:R-:W-:-:S04]  /*01c0*/  UISETP.NE.U32.AND UP0, UPT, UR4, URZ, UPT ;  /* 0x000000ff0400728c */ /* 0x004fc8000bf05070 */
[----:B------:R-:W-:-:S09]  /*01d0*/  UISETP.NE.AND.EX UP0, UPT, UR5, URZ, UPT, UP0 ;  /* 0x000000ff0500728c */ /* 0x000fd2000bf05300 */
[----:B------:R-:W-:Y:S05]  /*01e0*/  BRA.U !UP0, `(.L_x_3) ;  /* 0x0000000108107547 */ /* 0x000fea000b800000 */
[----:B------:R-:W2:Y:S01]  /*01f0*/  LDC.64 R38, c[0x0][0x8a8] ;  /* 0x00022a00ff267b82 */ /* 0x000ea20000000a00 */
[----:B------:R-:W2:Y:S02]  /*0200*/  LDCU.64 UR4, c[0x0][0x358] ;  /* 0x00006b00ff0477ac */ /* 0x000ea40008000a00 */
[----:B--2---:R2:W5:Y:S01]  /*0210*/  LDG.E R38, desc[UR4][R38.64] ;  /* 0x0000000426267981 */ /* 0x004562000c1e1900 */
[----:B------:R-:W-:Y:S05]  /*0220*/  BRA `(.L_x_2) ;  /* 0x0000000000087947 */ /* 0x000fea0003800000 */
.L_x_3:
[----:B------:R-:W2:Y:S02]  /*0230*/  LDCU UR4, c[0x0][0x8a0] ;  /* 0x00011400ff0477ac */ /* 0x000ea40008000800 */
[----:B--2---:R-:W-:Y:S02]  /*0240*/  MOV R38, UR4 ;  /* 0x0000000400267c02 */ /* 0x004fe40008000f00 */
.L_x_2:
[----:B------:R-:W-:Y:S01]  /*0250*/  IMAD.U32 R0, RZ, RZ, UR17 ;  /* 0x00000011ff007e24 */ /* 0x000fe2000f8e00ff */
[----:B------:R-:W-:Y:S04]  /*0260*/  BSSY.RECONVERGENT B0, `(.L_x_4) ;  /* 0x000000c000007945 */ /* 0x000fe80003800200 */
[C---:B------:R-:W-:Y:S02]  /*0270*/  ISETP.NE.OR P1, PT, R0.reuse, 0x1, !P3 ;  /* 0x000000010000780c */ /* 0x040fe40005f25670 */
[----:B------:R-:W-:-:S11]  /*0280*/  ISETP.NE.OR P0, PT, R0, 0x3, !P3 ;  /* 0x000000030000780c */ /* 0x000fd60005f05670 */
[----:B------:R-:W-:Y:S05]  /*0290*/  @P1 BRA `(.L_x_5) ;  /* 0x0000000000201947 */ /* 0x000fea0003800000 */
[----:B------:R-:W3:Y:S02]  /*02a0*/  LDCU.64 UR4, c[0x0][0x348] ;  /* 0x00006900ff0477ac */ /* 0x000ee40008000a00 */
[----:B---3--:R-:W-:Y:S02]  /*02b0*/  UIADD3 UR6, UP1, UPT, UR4, 0x80, URZ ;  /* 0x0000008004067890 */ /* 0x008fe4000ff3e0ff */
[----:B------:R-:W-:Y:S02]  /*02c0*/  UIADD3 UR4, UP0, UPT, UR4, 0x180, URZ ;  /* 0x0000018004047890 */ /* 0x000fe4000ff1e0ff */
[----:B------:R-:W-:Y:S02]  /*02d0*/  UIADD3.X UR7, UPT, UPT, URZ, UR5, URZ, UP1, !UPT ;  /* 0x00000005ff077290 */ /* 0x000fe40008ffe4ff */
[----:B------:R-:W-:-:S07]  /*02e0*/  UIADD3.X UR5, UPT, UPT, URZ, UR5, URZ, UP0, !UPT ;  /* 0x00000005ff057290 */ /* 0x000fce00087fe4ff */
[----:B------:R3:W-:Y:S02]  /*02f0*/  UTMACCTL.PF [UR6] ;  /* 0x00000000060079b9 */ /* 0x0007e40008040000 */
[----:B------:R3:W-:Y:S02]  /*0300*/  UTMACCTL.PF [UR4] ;  /* 0x00000000040079b9 */ /* 0x0007e40008040000 */
[----:B---3--:R-:W-:Y:S01]  /*0310*/  NOP ;  /* 0x0000000000007918 */ /* 0x008fe20000000000 */
.L_x_5:
[----:B------:R-:W-:Y:S05]  /*0320*/  BSYNC.RECONVERGENT B0 ;  /* 0x0000000000007941 */ /* 0x000fea0003800200 */
.L_x_4:
[----:B------:R-:W-:Y:S04]  /*0330*/  BSSY.RECONVERGENT B0, `(.L_x_6) ;  /* 0x000000a000007945 */ /* 0x000fe80003800200 */
        /* <DEDUP_REMOVED lines=9> */
.L_x_7:
[----:B------:R-:W-:Y:S05]  /*03d0*/  BSYNC.RECONVERGENT B0 ;  /* 0x0000000000007941 */ /* 0x000fea0003800200 */
.L_x_6:
[----:B------:R-:W3:Y:S01]  /*03e0*/  LDCU.64 UR4, c[0x0][0x888] ;  /* 0x00011100ff0477ac */ /* 0x000ee20008000a00 */
[----:B------:R-:W-:Y:S02]  /*03f0*/  UISETP.EQ.U32.AND UP1, UPT, UR8, URZ, UPT ;  /* 0x000000ff0800728c */ /* 0x000fe4000bf22070 */
[----:B------:R-:W-:Y:S02]  /*0400*/  UPLOP3.LUT UP3, UPT, UPT, UPT, UPT, 0x80, 0x8 ;  /* 0x000000000008789c */ /* 0x000fe40003f6f070 */
[----:B---3--:R-:W-:-:S04]  /*0410*/  UISETP.NE.U32.AND UP0, UPT, UR4, URZ, UPT ;  /* 0x000000ff0400728c */ /* 0x008fc8000bf05070 */
[----:B------:R-:W-:-:S04]  /*0420*/  UISETP.NE.AND.EX UP0, UPT, UR5, URZ, UPT, UP0 ;  /* 0x000000ff0500728c */ /* 0x000fc8000bf05300 */
[----:B------:R-:W-:-:S04]  /*0430*/  UISETP.EQ.OR.EX UP2, UPT, UR9, URZ, !UP0, UP1 ;  /* 0x000000ff0900728c */ /* 0x000fc8000c742710 */
[----:B------:R-:W-:-:S06]  /*0440*/  UP2UR UR4, UPR, URZ, 0x4 ;  /* 0x00000004ff047883 */ /* 0x000fcc0008000000 */
[----:B------:R-:W-:Y:S01]  /*0450*/  MOV R78, UR4 ;  /* 0x00000004004e7c02 */ /* 0x000fe20008000f00 */
[----:B------:R-:W-:Y:S06]  /*0460*/  BRA.U !UP2, `(.L_x_8) ;  /* 0x000000010a207547 */ /* 0x000fec000b800000 */
[----:B-----5:R-:W-:Y:S01]  /*0470*/  R2UR UR5, R40 ;  /* 0x00000000280572ca */ /* 0x020fe200000e0000 */
[----:B------:R-:W-:Y:S02]  /*0480*/  UISETP.NE.U32.AND UP1, UPT, UR8, URZ, UPT ;  /* 0x000000ff0800728c */ /* 0x000fe4000bf25070 */
[----:B------:R-:W-:Y:S02]  /*0490*/  USEL UR4, URZ, 0xffffffff, UP0 ;  /* 0xffffffffff047887 */ /* 0x000fe40008000000 */
[----:B------:R-:W-:-:S08]  /*04a0*/  UISETP.NE.AND.EX UP1, UPT, UR9, URZ, UPT, UP1 ;  /* 0x000000ff0900728c */ /* 0x000fd0000bf25310 */
[----:B------:R-:W-:-:S04]  /*04b0*/  UISETP.NE.AND UP0, UPT, UR5, URZ, UPT ;  /* 0x000000ff0500728c */ /* 0x000fc8000bf05270 */
[----:B------:R-:W-:-:S04]  /*04c0*/  @!UP1 USEL UR4, URZ, 0xffffffff, UP0 ;  /* 0xffffffffff049887 */ /* 0x000fc80008000000 */
[----:B------:R-:W-:-:S04]  /*04d0*/  ULOP3.LUT UR4, UR4, 0x1, URZ, 0xc0, !UPT ;  /* 0x0000000104047892 */ /* 0x000fc8000f8ec0ff */
[----:B------:R-:W-:-:S11]  /*04e0*/  UISETP.NE.U32.AND UP3, UPT, UR4, 0x1, UPT ;  /* 0x000000010400788c */ /* 0x000fd6000bf65070 */
.L_x_8:
[----:B------:R-:W3:Y:S01]  /*04f0*/  SHFL.IDX PT, R2, R75, RZ, 0x1f ;  /* 0x00001fff4b027589 */ /* 0x000ee200000e0000 */
[----:B------:R-:W-:-:S04]  /*0500*/  UISETP.NE.AND UP0, UPT, UR17, 0x2, UPT ;  /* 0x000000021100788c */ /* 0x000fc8000bf05270 */
[----:B------:R-:W-:Y:S01]  /*0510*/  USEL UR46, URZ, 0x1, UP0 ;  /* 0x00000001ff2e7887 */ /* 0x000fe20008000000 */
[----:B---3--:R-:W-:-:S13]  /*0520*/  ISETP.NE.AND P0, PT, R2, RZ, PT ;  /* 0x000000ff0200720c */ /* 0x008fda0003f05270 */
[----:B------:R-:W-:Y:S05]  /*0530*/  @P0 BRA `(.L_x_9) ;  /* 0x0000000000e40947 */ /* 0x000fea0003800000 */
[----:B------:R-:W-:Y:S01]  /*0540*/  ELECT P0, URZ, PT ;  /* 0x0000000000ff782f */ /* 0x000fe20003800000 */
[----:B------:R-:W-:-:S12]  /*0550*/  BSSY.RECONVERGENT B0, `(.L_x_9) ;  /* 0x0000037000007945 */ /* 0x000fd80003800200 */
[----:B------:R-:W-:Y:S05]  /*0560*/  @!P0 BRA `(.L_x_10) ;  /* 0x0000000000d48947 */ /* 0x000fea0003800000 */
[----:B------:R-:W3:Y:S01]  /*0570*/  S2UR UR4, SR_CgaCtaId ;  /* 0x00000000000479c3 */ /* 0x000ee20000008800 */
[----:B------:R-:W-:Y:S01]  /*0580*/  UMOV UR5, 0x400 ;  /* 0x0000040000057882 */ /* 0x000fe20000000000 */
[----:B------:R-:W-:Y:S01]  /*0590*/  UMOV UR8, 0x1 ;  /* 0x0000000100087882 */ /* 0x000fe20000000000 */
[----:B------:R-:W-:Y:S01]  /*05a0*/  UMOV UR6, 0x3 ;  /* 0x0000000300067882 */ /* 0x000fe20000000000 */
[----:B------:R-:W-:-:S04]  /*05b0*/  UIADD3 UR8, UPT, UPT, -UR8, 0x100000, URZ ;  /* 0x0010000008087890 */ /* 0x000fc8000fffe1ff */
[----:B------:R-:W-:Y:S02]  /*05c0*/  USHF.L.U32 UR9, UR8, 0xb, URZ ;  /* 0x0000000b08097899 */ /* 0x000fe400080006ff */
[----:B------:R-:W-:Y:S02]  /*05d0*/  USHF.L.U32 UR8, UR8, 0x1, URZ ;  /* 0x0000000108087899 */ /* 0x000fe400080006ff */
[----:B------:R-:W-:-:S04]  /*05e0*/  UIADD3 UR6, UPT, UPT, -UR6, 0x100000, URZ ;  /* 0x0010000006067890 */ /* 0x000fc8000fffe1ff */
[----:B------:R-:W-:Y:S02]  /*05f0*/  USHF.L.U32 UR7, UR6, 0xb, URZ ;  /* 0x0000000b06077899 */ /* 0x000fe400080006ff */
[----:B------:R-:W-:Y:S02]  /*0600*/  USHF.L.U32 UR6, UR6, 0x1, URZ ;  /* 0x0000000106067899 */ /* 0x000fe400080006ff */
[----:B---3--:R-:W-:Y:S01]  /*0610*/  ULEA UR4, UR4, UR5, 0x18 ;  /* 0x0000000504047291 */ /* 0x008fe2000f8ec0ff */
[----:B------:R-:W3:Y:S11]  /*0620*/  FENCE.VIEW.ASYNC.S ;  /* 0x00000000000073c6 */ /* 0x000ef60000000000 */
[----:B---3--:R3:W4:Y:S01]  /*0630*/  SYNCS.EXCH.64 URZ, [UR4], UR8 ;  /* 0x0000000804ff75b2 */ /* 0x0087220008000100 */
[----:B------:R3:W1:Y:S01]  /*0640*/  SYNCS.EXCH.64 URZ, [UR4+0xa0], UR6 ;  /* 0x0000a00604ff75b2 */ /* 0x0006620008000100 */
        /* <DEDUP_REMOVED lines=37> */
[----:B------:R3:W1:Y:S02]  /*08a0*/  SYNCS.EXCH.64 URZ, [UR4+0x138], UR6 ;  /* 0x0001380604ff75b2 */ /* 0x0006640008000100 */
[----:B---34-:R-:W-:Y:S01]  /*08b0*/  NOP ;  /* 0x0000000000007918 */ /* 0x018fe20000000000 */
.L_x_10:
[----:B------:R-:W-:Y:S05]  /*08c0*/  BSYNC.RECONVERGENT B0 ;  /* 0x0000000000007941 */ /* 0x000fea0003800200 */
.L_x_9:
[----:B------:R-:W3:Y:S01]  /*08d0*/  SHFL.IDX PT, R2, R75, RZ, 0x1f ;  /* 0x00001fff4b027589 */ /* 0x000ee200000e0000 */
[----:B------:R-:W-:Y:S01]  /*08e0*/  NOP ;  /* 0x0000000000007918 */ /* 0x000fe20000000000 */
[----:B---3--:R-:W-:-:S13]  /*08f0*/  ISETP.NE.AND P0, PT, R2, 0x1, PT ;  /* 0x000000010200780c */ /* 0x008fda0003f05270 */
[----:B------:R-:W-:Y:S05]  /*0900*/  @P0 BRA `(.L_x_11) ;  /* 0x0000000000580947 */ /* 0x000fea0003800000 */
        /* <DEDUP_REMOVED lines=9> */
[----:B------:R-:W-:Y:S01]  /*09a0*/  USHF.L.U32 UR6, UR6, 0x1, URZ ;  /* 0x0000000106067899 */ /* 0x000fe200080006ff */
[----:B------:R-:W-:Y:S01]  /*09b0*/  ELECT P0, URZ, PT ;  /* 0x0000000000ff782f */ /* 0x000fe20003800000 */
[----:B---3--:R-:W-:Y:S01]  /*09c0*/  ULEA UR4, UR4, UR5, 0x18 ;  /* 0x0000000504047291 */ /* 0x008fe2000f8ec0ff */
[----:B------:R-:W3:Y:S11]  /*09d0*/  FENCE.VIEW.ASYNC.S ;  /* 0x00000000000073c6 */ /* 0x000ef60000000000 */
[----:B---3--:R3:W4:Y:S01]  /*09e0*/  SYNCS.EXCH.64 URZ, [UR4+0x140], UR8 ;  /* 0x0001400804ff75b2 */ /* 0x0087220008000100 */
[----:B------:R3:W1:Y:S01]  /*09f0*/  SYNCS.EXCH.64 URZ, [UR4+0x160], UR6 ;  /* 0x0001600604ff75b2 */ /* 0x0006620008000100 */
[----:B------:R3:W1:Y:S01]  /*0a00*/  SYNCS.EXCH.64 URZ, [UR4+0x148], UR8 ;  /* 0x0001480804ff75b2 */ /* 0x0006620008000100 */
[----:B------:R3:W1:Y:S01]  /*0a10*/  SYNCS.EXCH.64 URZ, [UR4+0x168], UR6 ;  /* 0x0001680604ff75b2 */ /* 0x0006620008000100 */
[----:B------:R3:W1:Y:S01]  /*0a20*/  SYNCS.EXCH.64 URZ, [UR4+0x150], UR8 ;  /* 0x0001500804ff75b2 */ /* 0x0006620008000100 */
[----:B------:R3:W1:Y:S01]  /*0a30*/  SYNCS.EXCH.64 URZ, [UR4+0x170], UR6 ;  /* 0x0001700604ff75b2 */ /* 0x0006620008000100 */
[----:B------:R3:W1:Y:S01]  /*0a40*/  SYNCS.EXCH.64 URZ, [UR4+0x158], UR8 ;  /* 0x0001580804ff75b2 */ /* 0x0006620008000100 */
[----:B------:R3:W1:Y:S01]  /*0a50*/  SYNCS.EXCH.64 URZ, [UR4+0x178], UR6 ;  /* 0x0001780604ff75b2 */ /* 0x0006620008000100 */
[----:B------:R-:W-:Y:S01]  /*0a60*/  NOP ;  /* 0x0000000000007918 */ /* 0x000fe20000000000 */
.L_x_11:
[----:B------:R-:W2:Y:S01]  /*0a70*/  SHFL.IDX PT, R2, R75, RZ, 0x1f ;  /* 0x00001fff4b027589 */ /* 0x000ea200000e0000 */
[----:B------:R-:W-:Y:S01]  /*0a80*/  NOP ;  /* 0x0000000000007918 */ /* 0x000fe20000000000 */
[----:B--2---:R-:W-:-:S13]  /*0a90*/  ISETP.NE.AND P0, PT, R2, 0x3, PT ;  /* 0x000000030200780c */ /* 0x004fda0003f05270 */
[----:B------:R-:W-:Y:S05]  /*0aa0*/  @P0 BRA `(.L_x_12) ;  /* 0x0000000000300947 */ /* 0x000fea0003800000 */
[----:B---3--:R-:W2:Y:S01]  /*0ab0*/  S2UR UR4, SR_CgaCtaId ;  /* 0x00000000000479c3 */ /* 0x008ea20000008800 */
[----:B------:R-:W-:Y:S01]  /*0ac0*/  UMOV UR6, 0x400 ;  /* 0x0000040000067882 */ /* 0x000fe20000000000 */
[----:B------:R-:W-:Y:S01]  /*0ad0*/  UMOV UR5, 0x20 ;  /* 0x0000002000057882 */ /* 0x000fe20000000000 */
[----:B------:R-:W-:Y:S01]  /*0ae0*/  ELECT P0, URZ, PT ;  /* 0x0000000000ff782f */ /* 0x000fe20003800000 */
[----:B--2---:R-:W-:Y:S02]  /*0af0*/  ULEA UR6, UR4, UR6, 0x18 ;  /* 0x0000000604067291 */ /* 0x004fe4000f8ec0ff */
[----:B------:R-:W-:-:S04]  /*0b00*/  UIADD3 UR4, UPT, UPT, -UR5, 0x100000, URZ ;  /* 0x0010000005047890 */ /* 0x000fc8000fffe1ff */
[----:B------:R-:W-:Y:S02]  /*0b10*/  USHF.L.U32 UR5, UR4, 0xb, URZ ;  /* 0x0000000b04057899 */ /* 0x000fe400080006ff */
[----:B------:R-:W-:Y:S01]  /*0b20*/  USHF.L.U32 UR4, UR4, 0x1, URZ ;  /* 0x0000000104047899 */ /* 0x000fe200080006ff */
[----:B------:R-:W2:Y:S11]  /*0b30*/  FENCE.VIEW.ASYNC.S ;  /* 0x00000000000073c6 */ /* 0x000eb60000000000 */
[----:B--2---:R2:W3:Y:S01]  /*0b40*/  SYNCS.EXCH.64 URZ, [UR6+0x180], UR4 ;  /* 0x0001800406ff75b2 */ /* 0x0044e20008000100 */
[----:B------:R2:W1:Y:S01]  /*0b50*/  SYNCS.EXCH.64 URZ, [UR6+0x188], UR4 ;  /* 0x0001880406ff75b2 */ /* 0x0004620008000100 */
[----:B------:R-:W-:Y:S01]  /*0b60*/  NOP ;  /* 0x0000000000007918 */ /* 0x000fe20000000000 */
.L_x_12:
[----:B------:R-:W4:Y:S01]  /*0b70*/  SHFL.IDX PT, R2, R75, RZ, 0x1f ;  /* 0x00001fff4b027589 */ /* 0x000f2200000e0000 */
[----:B------:R-:W-:Y:S01]  /*0b80*/  NOP ;  /* 0x0000000000007918 */ /* 0x000fe20000000000 */
[----:B----4-:R-:W-:-:S13]  /*0b90*/  ISETP.NE.AND P0, PT, R2, 0x4, PT ;  /* 0x000000040200780c */ /* 0x010fda0003f05270 */
[----:B------:R-:W-:Y:S05]  /*0ba0*/  @P0 BRA `(.L_x_13) ;  /* 0x00000000004c0947 */ /* 0x000fea0003800000 */
[----:B--23--:R-:W2:Y:S01]  /*0bb0*/  S2UR UR6, SR_CgaCtaId ;  /* 0x00000000000679c3 */ /* 0x00cea20000008800 */
[----:B------:R-:W-:Y:S01]  /*0bc0*/  UMOV UR4, 0x3a0 ;  /* 0x000003a000047882 */ /* 0x000fe20000000000 */
[----:B------:R-:W-:Y:S01]  /*0bd0*/  UMOV UR5, 0x400 ;  /* 0x0000040000057882 */ /* 0x000fe20000000000 */
[----:B------:R-:W-:Y:S01]  /*0be0*/  USEL UR4, UR4, 0x320, UP3 ;  /* 0x0000032004047887 */ /* 0x000fe20009800000 */
[----:B------:R-:W-:Y:S01]  /*0bf0*/  UMOV UR8, 0x1 ;  /* 0x0000000100087882 */ /* 0x000fe20000000000 */
[----:B------:R-:W-:Y:S01]  /*0c00*/  ELECT P0, URZ, PT ;  /* 0x0000000000ff782f */ /* 0x000fe20003800000 */
[----:B------:R-:W-:-:S04]  /*0c10*/  UIADD3 UR8, UPT, UPT, -UR8, 0x100000, URZ ;  /* 0x0010000008087890 */ /* 0x000fc8000fffe1ff */
[----:B------:R-:W-:Y:S02]  /*0c20*/  USHF.L.U32 UR9, UR8, 0xb, URZ ;  /* 0x0000000b08097899 */ /* 0x000fe400080006ff */
[----:B------:R-:W-:Y:S02]  /*0c30*/  USHF.L.U32 UR8, UR8, 0x1, URZ ;  /* 0x0000000108087899 */ /* 0x000fe400080006ff */
[----:B--2---:R-:W-:Y:S02]  /*0c40*/  ULEA UR6, UR6, UR5, 0x18 ;  /* 0x0000000506067291 */ /* 0x004fe4000f8ec0ff */
[----:B------:R-:W-:-:S04]  /*0c50*/  UIADD3 UR4, UPT, UPT, -UR4, 0x100000, URZ ;  /* 0x0010000004047890 */ /* 0x000fc8000fffe1ff */
[----:B------:R-:W-:Y:S02]  /*0c60*/  USHF.L.U32 UR5, UR4, 0xb, URZ ;  /* 0x0000000b04057899 */ /* 0x000fe400080006ff */
[----:B------:R-:W-:Y:S01]  /*0c70*/  USHF.L.U32 UR4, UR4, 0x1, URZ ;  /* 0x0000000104047899 */ /* 0x000fe200080006ff */
[----:B------:R-:W2:Y:S03]  /*0c80*/  FENCE.VIEW.ASYNC.S ;  /* 0x00000000000073c6 */ /* 0x000ea60000000000 */
[----:B--2---:R4:W2:Y:S08]  /*0c90*/  SYNCS.EXCH.64 URZ, [UR6+0x190], UR8 ;  /* 0x0001900806ff75b2 */ /* 0x0048b00008000100 */
[----:B------:R4:W3:Y:S01]  /*0ca0*/  SYNCS.EXCH.64 URZ, [UR6+0x1a0], UR4 ;  /* 0x0001a00406ff75b2 */ /* 0x0008e20008000100 */
[----:B------:R4:W1:Y:S01]  /*0cb0*/  SYNCS.EXCH.64 URZ, [UR6+0x198], UR8 ;  /* 0x0001980806ff75b2 */ /* 0x0008620008000100 */
[----:B------:R4:W1:Y:S02]  /*0cc0*/  SYNCS.EXCH.64 URZ, [UR6+0x1a8], UR4 ;  /* 0x0001a80406ff75b2 */ /* 0x0008640008000100 */
[----:B----4-:R-:W-:Y:S01]  /*0cd0*/  NOP ;  /* 0x0000000000007918 */ /* 0x010fe20000000000 */
.L_x_13:
[----:B------:R-:W4:Y:S01]  /*0ce0*/  SHFL.IDX PT, R2, R75, RZ, 0x1f ;  /* 0x00001fff4b027589 */ /* 0x000f2200000e0000 */
[----:B------:R-:W-:Y:S01]  /*0cf0*/  NOP ;  /* 0x0000000000007918 */ /* 0x000fe20000000000 */
[----:B----4-:R-:W-:-:S13]  /*0d00*/  ISETP.NE.AND P0, PT, R2, 0x5, PT ;  /* 0x000000050200780c */ /* 0x010fda0003f05270 */
[----:B------:R-:W-:Y:S05]  /*0d10*/  @P0 BRA `(.L_x_14) ;  /* 0x0000000000580947 */ /* 0x000fea0003800000 */
[----:B--23--:R-:W2:Y:S01]  /*0d20*/  S2UR UR4, SR_CgaCtaId ;  /* 0x00000000000479c3 */ /* 0x00cea20000008800 */
        /* <DEDUP_REMOVED lines=10> */
[----:B--2---:R-:W-:Y:S01]  /*0dd0*/  ULEA UR4, UR4, UR5, 0x18 ;  /* 0x0000000504047291 */ /* 0x004fe2000f8ec0ff */
[----:B------:R-:W2:Y:S11]  /*0de0*/  FENCE.VIEW.ASYNC.S ;  /* 0x00000000000073c6 */ /* 0x000eb60000000000 */
[----:B--2---:R4:W2:Y:S01]  /*0df0*/  SYNCS.EXCH.64 URZ, [UR4+0x1b0], UR8 ;  /* 0x0001b00804ff75b2 */ /* 0x0048a20008000100 */
[----:B------:R4:W3:Y:S01]  /*0e00*/  SYNCS.EXCH.64 URZ, [UR4+0x1d0], UR6 ;  /* 0x0001d00604ff75b2 */ /* 0x0008e20008000100 */
[----:B------:R4:W1:Y:S01]  /*0e10*/  SYNCS.EXCH.64 URZ, [UR4+0x1b8], UR8 ;  /* 0x0001b80804ff75b2 */ /* 0x0008620008000100 */
[----:B------:R4:W1:Y:S01]  /*0e20*/  SYNCS.EXCH.64 URZ, [UR4+0x1d8], UR6 ;  /* 0x0001d80604ff75b2 */ /* 0x0008620008000100 */
[----:B------:R4:W1:Y:S01]  /*0e30*/  SYNCS.EXCH.64 URZ, [UR4+0x1c0], UR8 ;  /* 0x0001c00804ff75b2 */ /* 0x0008620008000100 */
[----:B------:R4:W1:Y:S01]  /*0e40*/  SYNCS.EXCH.64 URZ, [UR4+0x1e0], UR6 ;  /* 0x0001e00604ff75b2 */ /* 0x0008620008000100 */
[----:B------:R4:W1:Y:S01]  /*0e50*/  SYNCS.EXCH.64 URZ, [UR4+0x1c8], UR8 ;  /* 0x0001c80804ff75b2 */ /* 0x0008620008000100 */
[----:B------:R4:W1:Y:S02]  /*0e60*/  SYNCS.EXCH.64 URZ, [UR4+0x1e8], UR6 ;  /* 0x0001e80604ff75b2 */ /* 0x0008640008000100 */
[----:B----4-:R-:W-:Y:S01]  /*0e70*/  NOP ;  /* 0x0000000000007918 */ /* 0x010fe20000000000 */
.L_x_14:
[----:B------:R-:W4:Y:S01]  /*0e80*/  SHFL.IDX PT, R2, R75, RZ, 0x1f ;  /* 0x00001fff4b027589 */ /* 0x000f2200000e0000 */
[----:B------:R-:W1:Y:S01]  /*0e90*/  S2UR UR45, SR_CgaCtaId ;  /* 0x00000000002d79c3 */ /* 0x000e620000008800 */
[----:B------:R-:W-:Y:S01]  /*0ea0*/  NOP ;  /* 0x0000000000007918 */ /* 0x000fe20000000000 */
[----:B----4-:R-:W-:-:S13]  /*0eb0*/  ISETP.NE.AND P0, PT, R2, 0x3, PT ;  /* 0x000000030200780c */ /* 0x010fda0003f05270 */
[----:B-1----:R-:W-:Y:S05]  /*0ec0*/  @P0 BRA `(.L_x_15) ;  /* 0x0000000000340947 */ /* 0x002fea0003800000 */
[----:B--23--:R-:W-:Y:S01]  /*0ed0*/  UMOV UR4, 0x400 ;  /* 0x0000040000047882 */ /* 0x00cfe20000000000 */
[----:B------:R-:W-:Y:S01]  /*0ee0*/  UMOV UR6, 0x20 ;  /* 0x0000002000067882 */ /* 0x000fe20000000000 */
[----:B------:R-:W-:Y:S02]  /*0ef0*/  ULEA UR4, UR45, UR4, 0x18 ;  /* 0x000000042d047291 */ /* 0x000fe4000f8ec0ff */
[----:B------:R-:W-:-:S04]  /*0f00*/  UIADD3 UR6, UPT, UPT, -UR6, 0x100000, URZ ;  /* 0x0010000006067890 */ /* 0x000fc8000fffe1ff */
[----:B------:R-:W-:Y:S02]  /*0f10*/  USHF.L.U32 UR7, UR6, 0xb, URZ ;  /* 0x0000000b06077899 */ /* 0x000fe400080006ff */
[----:B------:R-:W-:Y:S01]  /*0f20*/  USHF.L.U32 UR6, UR6, 0x1, URZ ;  /* 0x0000000106067899 */ /* 0x000fe200080006ff */
[----:B------:R-:W-:Y:S01]  /*0f30*/  ELECT P0, URZ, PT ;  /* 0x0000000000ff782f */ /* 0x000fe20003800000 */
[----:B------:R-:W1:Y:S10]  /*0f40*/  FENCE.VIEW.ASYNC.S ;  /* 0x00000000000073c6 */ /* 0x000e740000000000 */
[----:B-1----:R1:W4:Y:S01]  /*0f50*/  SYNCS.EXCH.64 URZ, [UR4+0x1f0], UR6 ;  /* 0x0001f00604ff75b2 */ /* 0x0023220008000100 */
[----:B------:R1:W2:Y:S01]  /*0f60*/  SYNCS.EXCH.64 URZ, [UR4+0x200], UR6 ;  /* 0x0002000604ff75b2 */ /* 0x0002a20008000100 */
[----:B------:R1:W3:Y:S01]  /*0f70*/  SYNCS.EXCH.64 URZ, [UR4+0x1f8], UR6 ;  /* 0x0001f80604ff75b2 */ /* 0x0002e20008000100 */
[----:B------:R1:W1:Y:S01]  /*0f80*/  SYNCS.EXCH.64 URZ, [UR4+0x208], UR6 ;  /* 0x0002080604ff75b2 */ /* 0x0002620008000100 */
[----:B------:R-:W-:Y:S01]  /*0f90*/  NOP ;  /* 0x0000000000007918 */ /* 0x000fe20000000000 */
.L_x_15:
[----:B-123--:R-:W1:Y:S01]  /*0fa0*/  LDCU UR4, c[0x0][0x36c] ;  /* 0x00006d80ff0477ac */ /* 0x00ee620008000800 */
[----:B------:R-:W-:Y:S01]  /*0fb0*/  ISETP.NE.OR P3, PT, R0, 0x2, !P3 ;  /* 0x000000020000780c */ /* 0x000fe20005f65670 */
[----:B------:R-:W-:Y:S01]  /*0fc0*/  NOP ;  /* 0x0000000000007918 */ /* 0x000fe20000000000 */
[----:B------:R-:W-:Y:S01]  /*0fd0*/  LOP3.LUT R0, R85, 0x1f, RZ, 0xc0, !PT ;  /* 0x0000001f55007812 */ /* 0x000fe200078ec0ff */
[----:B------:R-:W-:Y:S02]  /*0fe0*/  UISETP.NE.AND UP4, UPT, UR17, URZ, UPT ;  /* 0x000000ff1100728c */ /* 0x000fe4000bf85270 */
[----:B-1----:R-:W-:-:S09]  /*0ff0*/  UISETP.EQ.U32.AND UP5, UPT, UR4, 0x1, UPT ;  /* 0x000000010400788c */ /* 0x002fd2000bfa2070 */
[----:B------:R-:W-:Y:S05]  /*1000*/  BRA.U !UP5, `(.L_x_16) ;  /* 0x000000010d087547 */ /* 0x000fea000b800000 */
[----:B----4-:R-:W-:Y:S01]  /*1010*/  UCGABAR_ARV ;  /* 0x00000000000079c7 */ /* 0x010fe20008000000 */
[----:B------:R-:W-:Y:S05]  /*1020*/  BRA `(.L_x_17) ;  /* 0x0000000000047947 */ /* 0x000fea0003800000 */
.L_x_16:
[----:B----4-:R-:W-:Y:S01]  /*1030*/  NOP ;  /* 0x0000000000007918 */ /* 0x010fe20000000000 */
.L_x_17:
[----:B------:R-:W1:Y:S01]  /*1040*/  S2UR UR16, SR_CTAID.X ;  /* 0x00000000001079c3 */ /* 0x000e620000002500 */
[----:B------:R-:W-:-:S05]  /*1050*/  CS2R.32 R77, SR_CgaSize ;  /* 0x00000000004d7805 */ /* 0x000fca0000008a00 */
[----:B------:R-:W-:-:S05]  /*1060*/  IMAD R77, R77, -0xa0, RZ ;  /* 0xffffff604d4d7824 */ /* 0x000fca00078e02ff */
[----:B------:R-:W-:-:S14]  /*1070*/  R2UR UR5, R77 ;  /* 0x000000004d0572ca */ /* 0x000fdc00000e0000 */
[----:B------:R-:W2:Y:S01]  /*1080*/  LDCU UR5, c[0x0][UR5+0x2b0] ;  /* 0x00005600050577ac */ /* 0x000ea20008000800 */
[----:B------:R-:W-:-:S05]  /*1090*/  CS2R.32 R77, SR_CgaSize ;  /* 0x00000000004d7805 */ /* 0x000fca0000008a00 */
[----:B------:R-:W-:-:S05]  /*10a0*/  IMAD R77, R77, -0xa0, RZ ;  /* 0xffffff604d4d7824 */ /* 0x000fca00078e02ff */
[----:B------:R-:W-:-:S14]  /*10b0*/  R2UR UR4, R77 ;  /* 0x000000004d0472ca */ /* 0x000fdc00000e0000 */
[----:B------:R-:W3:Y:S01]  /*10c0*/  LDCU UR4, c[0x0][UR4+0x2b4] ;  /* 0x00005680040477ac */ /* 0x000ee20008000800 */
[----:B------:R-:W4:Y:S01]  /*10d0*/  S2UR UR20, SR_CTAID.Y ;  /* 0x00000000001479c3 */ /* 0x000f220000002600 */
[----:B------:R-:W-:-:S05]  /*10e0*/  CS2R.32 R77, SR_CgaSize ;  /* 0x00000000004d7805 */ /* 0x000fca0000008a00 */
[----:B------:R-:W-:-:S05]  /*10f0*/  IMAD R77, R77, -0xa0, RZ ;  /* 0xffffff604d4d7824 */ /* 0x000fca00078e02ff */
[----:B------:R-:W-:-:S14]  /*1100*/  R2UR UR7, R77 ;  /* 0x000000004d0772ca */ /* 0x000fdc00000e0000 */
[----:B------:R-:W3:Y:S01]  /*1110*/  LDCU UR7, c[0x0][UR7+0x2a0] ;  /* 0x00005400070777ac */ /* 0x000ee20008000800 */
[----:B------:R-:W-:-:S05]  /*1120*/  CS2R.32 R77, SR_CgaSize ;  /* 0x00000000004d7805 */ /* 0x000fca0000008a00 */
[----:B------:R-:W-:-:S05]  /*1130*/  IMAD R77, R77, -0xa0, RZ ;  /* 0xffffff604d4d7824 */ /* 0x000fca00078e02ff */
[----:B------:R-:W-:-:S14]  /*1140*/  R2UR UR8, R77 ;  /* 0x000000004d0872ca */ /* 0x000fdc00000e0000 */
[----:B------:R-:W3:Y:S01]  /*1150*/  LDCU UR8, c[0x0][UR8+0x2a4] ;  /* 0x00005480080877ac */ /* 0x000ee20008000800 */
[----:B------:R-:W-:Y:S02]  /*1160*/  ULOP3.LUT UR47, UR45, 0x1, URZ, 0xc0, !UPT ;  /* 0x000000012d2f7892 */ /* 0x000fe4000f8ec0ff */
[----:B------:R-:W-:Y:S02]  /*1170*/  USHF.R.U32.HI UR32, URZ, 0x1, UR45 ;  /* 0x00000001ff207899 */ /* 0x000fe4000801162d */
[----:B------:R-:W-:Y:S02]  /*1180*/  UISETP.GT.U32.AND UP1, UPT, UR47, 0xffff, UPT ;  /* 0x0000ffff2f00788c */ /* 0x000fe4000bf24070 */
[----:B------:R-:W-:Y:S01]  /*1190*/  USHF.L.U32 UR28, UR45, 0x9, URZ ;  /* 0x000000092d1c7899 */ /* 0x000fe200080006ff */
[----:B-1----:R-:W-:Y:S01]  /*11a0*/  I2FP.F32.U32 R3, UR16 ;  /* 0x0000001000037c45 */ /* 0x002fe20008201000 */
[----:B------:R-:W1:Y:S04]  /*11b0*/  LDCU UR21, c[0x0][0xb24] ;  /* 0x00016480ff1577ac */ /* 0x000e680008000800 */
[----:B--2---:R-:W-:Y:S01]  /*11c0*/  FMUL R3, R3, UR5 ;  /* 0x0000000503037c20 */ /* 0x004fe20008400000 */
[----:B------:R-:W2:Y:S01]  /*11d0*/  LDCU UR42, c[0x0][0xb24] ;  /* 0x00016480ff2a77ac */ /* 0x000ea20008000800 */
[----:B----4-:R-:W-:Y:S01]  /*11e0*/  I2FP.F32.U32 R2, UR20 ;  /* 0x0000001400027c45 */ /* 0x010fe20008201000 */
[----:B------:R-:W4:Y:S03]  /*11f0*/  LDCU UR31, c[0x0][0xb30] ;  /* 0x00016600ff1f77ac */ /* 0x000f260008000800 */
[----:B------:R-:W1:Y:S01]  /*1200*/  F2I.U32.TRUNC.NTZ R3, R3 ;  /* 0x0000000300037305 */ /* 0x000e62000020f000 */
[----:B---3--:R-:W-:Y:S01]  /*1210*/  FMUL R2, R2, UR4 ;  /* 0x0000000402027c20 */ /* 0x008fe20008400000 */
[----:B------:R-:W-:-:S02]  /*1220*/  ULOP3.LUT UR4, UR45, 0x2, URZ, 0xc0, !UPT ;  /* 0x000000022d047892 */ /* 0x000fc4000f8ec0ff */
[----:B------:R-:W-:Y:S02]  /*1230*/  USHF.L.U32 UR29, UR45, 0xc, URZ ;  /* 0x0000000c2d1d7899 */ /* 0x000fe400080006ff */
[----:B------:R-:W-:Y:S02]  /*1240*/  UISETP.GT.U32.AND UP0, UPT, UR4, 0xffff, UPT ;  /* 0x0000ffff0400788c */ /* 0x000fe4000bf04070 */
[----:B------:R-:W3:Y:S01]  /*1250*/  F2I.U32.TRUNC.NTZ R2, R2 ;  /* 0x0000000200027305 */ /* 0x000ee2000020f000 */
[----:B------:R-:W-:Y:S01]  /*1260*/  UMOV UR34, 0x5 ;  /* 0x0000000500227882 */ /* 0x000fe20000000000 */
[----:B------:R-:W-:Y:S02]  /*1270*/  USEL UR27, UR47, 0xffff, !UP1 ;  /* 0x0000ffff2f1b7887 */ /* 0x000fe4000c800000 */
[----:B------:R-:W-:Y:S01]  /*1280*/  USEL UR26, UR4, 0xffff, !UP0 ;  /* 0x0000ffff041a7887 */ /* 0x000fe2000c000000 */
[----:B-1----:R-:W-:Y:S02]  /*1290*/  R2UR UR5, R3 ;  /* 0x00000000030572ca */ /* 0x002fe400000e0000 */
[----:B---3--:R-:W-:-:S02]  /*12a0*/  R2UR UR6, R2 ;  /* 0x00000000020672ca */ /* 0x008fc400000e0000 */
[----:B------:R-:W-:-:S09]  /*12b0*/  PRMT R2, RZ, 0x7610, R2 ;  /* 0x00007610ff027816 */ /* 0x000fd20000000002 */
[----:B------:R-:W-:-:S04]  /*12c0*/  UIADD3 UR5, UPT, UPT, -UR5, URZ, URZ ;  /* 0x000000ff05057290 */ /* 0x000fc8000fffe1ff */
[----:B------:R-:W-:Y:S02]  /*12d0*/  UIMAD UR5, UR7, UR5, UR16 ;  /* 0x00000005070572a4 */ /* 0x000fe4000f8e0210 */
[----:B------:R-:W-:-:S04]  /*12e0*/  UIADD3 UR4, UPT, UPT, -UR6, URZ, URZ ;  /* 0x000000ff06047290 */ /* 0x000fc8000fffe1ff */
[----:B------:R-:W-:Y:S01]  /*12f0*/  IMAD.U32 R77, RZ, RZ, UR5 ;  /* 0x00000005ff4d7e24 */ /* 0x000fe2000f8e00ff */
[----:B------:R-:W-:-:S06]  /*1300*/  UIMAD UR4, UR8, UR4, UR20 ;  /* 0x00000004080472a4 */ /* 0x000fcc000f8e0214 */
[----:B------:R-:W-:Y:S01]  /*1310*/  IMAD.U32 R76, RZ, RZ, UR4 ;  /* 0x00000004ff4c7e24 */ /* 0x000fe2000f8e00ff */
[----:B--2-4-:R-:W-:Y:S06]  /*1320*/  BRA.U UP4, `(.L_x_18) ;  /* 0x0000000104447547 */ /* 0x014fec000b800000 */
[----:B------:R-:W-:Y:S02]  /*1330*/  R2UR UR4, R76 ;  /* 0x000000004c0472ca */ /* 0x000fe400000e0000 */
[----:B------:R-:W-:-:S11]  /*1340*/  R2UR UR6, R77 ;  /* 0x000000004d0672ca */ /* 0x000fd600000e0000 */
[----:B------:R-:W-:Y:S02]  /*1350*/  UISETP.NE.AND UP0, UPT, UR4, URZ, UPT ;  /* 0x000000ff0400728c */ /* 0x000fe4000bf05270 */
[----:B------:R-:W-:Y:S02]  /*1360*/  UISETP.NE.AND UP1, UPT, UR4, 0x1, UPT ;  /* 0x000000010400788c */ /* 0x000fe4000bf25270 */
[----:B------:R-:W-:Y:S02]  /*1370*/  UISETP.NE.AND UP2, UPT, UR6, URZ, UP0 ;  /* 0x000000ff0600728c */ /* 0x000fe40008745270 */
[----:B------:R-:W-:Y:S02]  /*1380*/  USEL UR4, URZ, 0x2, UP0 ;  /* 0x00000002ff047887 */ /* 0x000fe40008000000 */
[----:B------:R-:W-:Y:S02]  /*1390*/  USEL UR8, URZ, 0x1, UP2 ;  /* 0x00000001ff087887 */ /* 0x000fe40009000000 */
[----:B------:R-:W-:-:S02]  /*13a0*/  UISETP.NE.AND UP2, UPT, UR6, URZ, UPT ;  /* 0x000000ff0600728c */ /* 0x000fc4000bf45270 */
[----:B------:R-:W-:Y:S02]  /*13b0*/  USEL UR5, URZ, 0x4, UP1 ;  /* 0x00000004ff057887 */ /* 0x000fe40008800000 */
[----:B------:R-:W-:Y:S02]  /*13c0*/  UISETP.NE.AND UP0, UPT, UR6, 0x1, UPT ;  /* 0x000000010600788c */ /* 0x000fe4000bf05270 */
[----:B------:R-:W-:Y:S02]  /*13d0*/  USEL UR6, URZ, 0x8, UP1 ;  /* 0x00000008ff067887 */ /* 0x000fe40008800000 */
[----:B------:R-:W-:Y:S02]  /*13e0*/  USEL UR7, UR5, 0x4, UP2 ;  /* 0x0000000405077887 */ /* 0x000fe40009000000 */
[----:B------:R-:W-:Y:S02]  /*13f0*/  USEL UR4, UR4, 0x2, UP0 ;  /* 0x0000000204047887 */ /* 0x000fe40008000000 */
[----:B------:R-:W-:-:S02]  /*1400*/  USEL UR5, UR6, 0x8, UP0 ;  /* 0x0000000806057887 */ /* 0x000fc40008000000 */
[----:B------:R-:W-:-:S04]  /*1410*/  UIADD3 UR4, UPT, UPT, UR4, UR7, UR8 ;  /* 0x0000000704047290 */ /* 0x000fc8000fffe008 */
[----:B------:R-:W-:-:S06]  /*1420*/  UIADD3 UR4, UPT, UPT, UR4, UR5, URZ ;  /* 0x0000000504047290 */ /* 0x000fcc000fffe0ff */
[----:B------:R-:W-:-:S07]  /*1430*/  IMAD.U32 R2, RZ, RZ, UR4 ;  /* 0x00000004ff027e24 */ /* 0x000fce000f8e00ff */
.L_x_18:
[----:B------:R-:W1:Y:S01]  /*1440*/  S2UR UR36, SR_CTAID.Z ;  /* 0x00000000002479c3 */ /* 0x000e620000002700 */
[----:B------:R-:W-:Y:S01]  /*1450*/  UISETP.GE.AND UP0, UPT, UR21, 0x1, UPT ;  /* 0x000000011500788c */ /* 0x000fe2000bf06270 */
[----:B------:R-:W-:-:S08]  /*1460*/  UMOV UR33, 0x3 ;  /* 0x0000000300217882 */ /* 0x000fd00000000000 */
[----:B------:R-:W-:Y:S05]  /*1470*/  BRA.U !UP0, `(.L_x_19) ;  /* 0x0000000108d47547 */ /* 0x000fea000b800000 */
[----:B------:R-:W2:Y:S01]  /*1480*/  LDCU.128 UR12, c[0x0][0xb10] ;  /* 0x00016200ff0c77ac */ /* 0x000ea20008000c00 */
[----:B------:R-:W3:Y:S01]  /*1490*/  LDCU UR6, c[0x0][0x370] ;  /* 0x00006e00ff0677ac */ /* 0x000ee20008000800 */
[----:B------:R-:W4:Y:S01]  /*14a0*/  LDCU UR5, c[0x0][0x374] ;  /* 0x00006e80ff0577ac */ /* 0x000f220008000800 */
[----:B------:R-:W1:Y:S01]  /*14b0*/  LDCU UR30, c[0x0][0xb0c] ;  /* 0x00016180ff1e77ac */ /* 0x000e620008000800 */
[----:B------:R-:W1:Y:S01]  /*14c0*/  LDCU UR4, c[0x0][0xb20] ;  /* 0x00016400ff0477ac */ /* 0x000e620008000800 */
[----:B------:R-:W1:Y:S01]  /*14d0*/  LDCU.64 UR8, c[0x0][0xb28] ;  /* 0x00016500ff0877ac */ /* 0x000e620008000a00 */
[----:B--2---:R-:W-:Y:S02]  /*14e0*/  UISETP.NE.AND UP0, UPT, UR14, 0x1, UPT ;  /* 0x000000010e00788c */ /* 0x004fe4000bf05270 */
[----:B----4-:R-:W-:Y:S02]  /*14f0*/  UIMAD.WIDE.U32 UR10, UR5, UR15, URZ ;  /* 0x0000000f050a72a5 */ /* 0x010fe4000f8e00ff */
[----:B---3--:R-:W-:-:S02]  /*1500*/  UIMAD.WIDE.U32 UR22, UR6, UR12, URZ ;  /* 0x0000000c061672a5 */ /* 0x008fc4000f8e00ff */
[----:B-1----:R-:W-:Y:S02]  /*1510*/  UISETP.NE.AND UP1, UPT, UR30, 0x1, UPT ;  /* 0x000000011e00788c */ /* 0x002fe4000bf25270 */
[----:B------:R-:W-:Y:S01]  /*1520*/  UISETP.NE.AND UP2, UPT, UR21, 0x1, UPT ;  /* 0x000000011500788c */ /* 0x000fe2000bf45270 */
[----:B------:R-:W-:Y:S02]  /*1530*/  UMOV UR10, UR11 ;  /* 0x0000000b000a7c82 */ /* 0x000fe40008000000 */
[----:B------:R-:W-:Y:S01]  /*1540*/  UMOV UR22, UR23 ;  /* 0x0000001700167c82 */ /* 0x000fe20008000000 */
[----:B------:R-:W-:Y:S02]  /*1550*/  @UP0 USHF.R.U32.HI UR5, URZ, UR4, UR10 ;  /* 0x00000004ff050299 */ /* 0x000fe4000801160a */
[----:B------:R-:W-:Y:S02]  /*1560*/  UIMAD.WIDE.U32 UR24, UR20, UR15, URZ ;  /* 0x0000000f141872a5 */ /* 0x000fe4000f8e00ff */
[----:B------:R-:W-:-:S02]  /*1570*/  UIMAD.WIDE.U32 UR10, UR5, UR8, URZ ;  /* 0x00000008050a72a5 */ /* 0x000fc4000f8e00ff */
[----:B------:R-:W-:Y:S02]  /*1580*/  @UP1 USHF.R.U32.HI UR6, URZ, UR13, UR22 ;  /* 0x0000000dff061299 */ /* 0x000fe40008011616 */
[----:B------:R-:W-:Y:S02]  /*1590*/  UIMAD.WIDE.U32 UR18, UR16, UR12, URZ ;  /* 0x0000000c101272a5 */ /* 0x000fe4000f8e00ff */
[----:B------:R-:W-:Y:S01]  /*15a0*/  UIMAD.WIDE.U32 UR22, UR6, UR8, URZ ;  /* 0x00000008061672a5 */ /* 0x000fe2000f8e00ff */
[----:B------:R-:W-:Y:S01]  /*15b0*/  UMOV UR24, UR25 ;  /* 0x0000001900187c82 */ /* 0x000fe20008000000 */
[----:B------:R-:W-:Y:S01]  /*15c0*/  UMOV UR10, UR11 ;  /* 0x0000000b000a7c82 */ /* 0x000fe20008000000 */
[----:B------:R-:W-:Y:S02]  /*15d0*/  USHF.R.U32.HI UR24, URZ, UR4, UR24 ;  /* 0x00000004ff187299 */ /* 0x000fe40008011618 */
[----:B------:R-:W-:Y:S02]  /*15e0*/  @UP2 USHF.R.U32.HI UR5, URZ, UR9, UR10 ;  /* 0x00000009ff052299 */ /* 0x000fe4000801160a */
[----:B------:R-:W-:Y:S01]  /*15f0*/  UMOV UR7, UR23 ;  /* 0x0000001700077c82 */ /* 0x000fe20008000000 */
[----:B------:R-:W-:Y:S01]  /*1600*/  UMOV UR18, UR19 ;  /* 0x0000001300127c82 */ /* 0x000fe20008000000 */
[----:B------:R-:W-:-:S02]  /*1610*/  @UP2 USHF.R.U32.HI UR6, URZ, UR9, UR7 ;  /* 0x00000009ff062299 */ /* 0x000fc40008011607 */
[----:B------:R-:W-:Y:S02]  /*1620*/  USHF.R.U32.HI UR13, URZ, UR13, UR18 ;  /* 0x0000000dff0d7299 */ /* 0x000fe40008011612 */
[----:B------:R-:W-:Y:S02]  /*1630*/  USEL UR4, UR20, UR24, !UP0 ;  /* 0x0000001814047287 */ /* 0x000fe4000c000000 */
[----:B------:R-:W-:Y:S02]  /*1640*/  UIMAD UR7, UR5, UR21, URZ ;  /* 0x00000015050772a4 */ /* 0x000fe4000f8e02ff */
[----:B------:R-:W-:Y:S02]  /*1650*/  USEL UR5, UR16, UR13, !UP1 ;  /* 0x0000000d10057287 */ /* 0x000fe4000c800000 */
[----:B------:R-:W-:Y:S02]  /*1660*/  UIMAD UR12, UR6, UR21, URZ ;  /* 0x00000015060c72a4 */ /* 0x000fe4000f8e02ff */
[----:B------:R-:W-:-:S02]  /*1670*/  UISETP.GE.AND UP0, UPT, UR4, UR7, UPT ;  /* 0x000000070400728c */ /* 0x000fc4000bf06270 */
[----:B------:R-:W-:Y:S02]  /*1680*/  UIMAD.WIDE.U32 UR10, UR4, UR8, URZ ;  /* 0x00000008040a72a5 */ /* 0x000fe4000f8e00ff */
[----:B------:R-:W-:Y:S02]  /*1690*/  UISETP.GE.OR UP0, UPT, UR5, UR12, UP0 ;  /* 0x0000000c0500728c */ /* 0x000fe40008706670 */
[----:B------:R-:W-:Y:S02]  /*16a0*/  UIMAD.WIDE.U32 UR12, UR5, UR8, URZ ;  /* 0x00000008050c72a5 */ /* 0x000fe4000f8e00ff */
[----:B------:R-:W-:Y:S01]  /*16b0*/  UIADD3 UR10, UPT, UPT, -UR4, URZ, URZ ;  /* 0x000000ff040a7290 */ /* 0x000fe2000fffe1ff */
[----:B------:R-:W-:Y:S01]  /*16c0*/  UMOV UR8, UR11 ;  /* 0x0000000b00087c82 */ /* 0x000fe20008000000 */
[----:B------:R-:W-:Y:S02]  /*16d0*/  UIADD3 UR11, UPT, UPT, -UR5, URZ, URZ ;  /* 0x000000ff050b7290 */ /* 0x000fe4000fffe1ff */
[----:B------:R-:W-:-:S03]  /*16e0*/  USHF.R.U32.HI UR8, URZ, UR9, UR8 ;  /* 0x00000009ff087299 */ /* 0x000fc60008011608 */
[----:B------:R-:W-:Y:S01]  /*16f0*/  @!UP0 UMOV UR7, UR13 ;  /* 0x0000000d00078c82 */ /* 0x000fe20008000000 */
[----:B------:R-:W-:Y:S02]  /*1700*/  UIMAD UR20, UR14, UR10, UR20 ;  /* 0x0000000a0e1472a4 */ /* 0x000fe4000f8e0214 */
[----:B------:R-:W-:Y:S02]  /*1710*/  USEL UR8, UR4, UR8, !UP2 ;  /* 0x0000000804087287 */ /* 0x000fe4000d000000 */
[----:B------:R-:W-:Y:S02]  /*1720*/  @!UP0 USHF.R.U32.HI UR7, URZ, UR9, UR7 ;  /* 0x00000009ff078299 */ /* 0x000fe40008011607 */
[----:B------:R-:W-:Y:S02]  /*1730*/  UIADD3 UR9, UPT, UPT, -UR8, URZ, URZ ;  /* 0x000000ff08097290 */ /* 0x000fe4000fffe1ff */
[----:B------:R-:W-:Y:S02]  /*1740*/  @!UP0 USEL UR7, UR5, UR7, !UP2 ;  /* 0x0000000705078287 */ /* 0x000fe4000d000000 */
[----:B------:R-:W-:-:S02]  /*1750*/  UIMAD UR9, UR21, UR9, UR4 ;  /* 0x00000009150972a4 */ /* 0x000fc4000f8e0204 */
[----:B------:R-:W-:Y:S02]  /*1760*/  @!UP0 UIADD3 UR8, UPT, UPT, UR8, -UR7, URZ ;  /* 0x8000000708088290 */ /* 0x000fe4000fffe0ff */
[----:B------:R-:W-:Y:S02]  /*1770*/  @!UP0 UIMAD UR6, UR9, UR6, UR7 ;  /* 0x00000006090682a4 */ /* 0x000fe4000f8e0207 */
[----:B------:R-:W-:Y:S02]  /*1780*/  @!UP0 UIMAD UR4, UR8, UR21, UR5 ;  /* 0x00000015080482a4 */ /* 0x000fe4000f8e0205 */
[----:B------:R-:W-:Y:S02]  /*1790*/  UIMAD UR16, UR30, UR11, UR16 ;  /* 0x0000000b1e1072a4 */ /* 0x000fe4000f8e0210 */
[----:B------:R-:W-:Y:S01]  /*17a0*/  UIMAD UR20, UR4, UR14, UR20 ;  /* 0x0000000e041472a4 */ /* 0x000fe2000f8e0214 */
[----:B------:R-:W-:Y:S02]  /*17b0*/  @!UP0 UMOV UR5, UR6 ;  /* 0x0000000600058c82 */ /* 0x000fe40008000000 */
[----:B------:R-:W-:-:S12]  /*17c0*/  UIMAD UR16, UR5, UR30, UR16 ;  /* 0x0000001e051072a4 */ /* 0x000fd8000f8e0210 */
.L_x_19:
[----:B------:R-:W-:Y:S02]  /*17d0*/  UISETP.NE.AND UP1, UPT, UR31, 0x1, UPT ;  /* 0x000000011f00788c */ /* 0x000fe4000bf25270 */
[----:B------:R-:W-:Y:S02]  /*17e0*/  ULOP3.LUT UR24, UR27, 0xffff, URZ, 0xc0, !UPT ;  /* 0x0000ffff1b187892 */ /* 0x000fe4000f8ec0ff */
[----:B------:R-:W-:Y:S02]  /*17f0*/  ULOP3.LUT UR21, UR26, 0xffff, URZ, 0xc0, !UPT ;  /* 0x0000ffff1a157892 */ /* 0x000fe4000f8ec0ff */
[----:B------:R-:W-:Y:S02]  /*1800*/  UISETP.NE.AND UP0, UPT, UR17, 0x2, UPT ;  /* 0x000000021100788c */ /* 0x000fe4000bf05270 */
[----:B------:R-:W-:Y:S02]  /*1810*/  ULOP3.LUT UR28, UR28, 0x400, URZ, 0xc0, !UPT ;  /* 0x000004001c1c7892 */ /* 0x000fe4000f8ec0ff */
[----:B------:R-:W-:-:S02]  /*1820*/  ULOP3.LUT UR27, UR29, 0x1000, URZ, 0xc0, !UPT ;  /* 0x000010001d1b7892 */ /* 0x000fc4000f8ec0ff */
[----:B------:R-:W-:Y:S02]  /*1830*/  USHF.L.U32 UR24, UR34, UR24, URZ ;  /* 0x0000001822187299 */ /* 0x000fe400080006ff */
[----:B------:R-:W-:Y:S01]  /*1840*/  USHF.L.U32 UR21, UR33, UR21, URZ ;  /* 0x0000001521157299 */ /* 0x000fe200080006ff */
[----:B------:R-:W-:Y:S11]  /*1850*/  BRA.U UP1, `(.L_x_20) ;  /* 0x0000000101447547 */ /* 0x000ff6000b800000 */
[----:B------:R-:W2:Y:S01]  /*1860*/  LDCU.128 UR8, c[0x0][0xb10] ;  /* 0x00016200ff0877ac */ /* 0x000ea20008000c00 */
[----:B------:R-:W3:Y:S01]  /*1870*/  LDCU UR12, c[0x0][0xb0c] ;  /* 0x00016180ff0c77ac */ /* 0x000ee20008000800 */
[----:B------:R-:W4:Y:S01]  /*1880*/  LDCU UR13, c[0x0][0xb20] ;  /* 0x00016400ff0d77ac */ /* 0x000f220008000800 */
[----:B--2---:R-:W-:Y:S02]  /*1890*/  UIMAD.WIDE.U32 UR6, UR16, UR8, URZ ;  /* 0x00000008100672a5 */ /* 0x004fe4000f8e00ff */
[----:B------:R-:W-:Y:S02]  /*18a0*/  UIMAD.WIDE.U32 UR4, UR20, UR11, URZ ;  /* 0x0000000b140472a5 */ /* 0x000fe4000f8e00ff */
[----:B---3--:R-:W-:Y:S02]  /*18b0*/  UISETP.NE.AND UP2, UPT, UR12, 0x1, UPT ;  /* 0x000000010c00788c */ /* 0x008fe4000bf45270 */
[----:B------:R-:W-:Y:S01]  /*18c0*/  UISETP.NE.AND UP1, UPT, UR10, 0x1, UPT ;  /* 0x000000010a00788c */ /* 0x000fe2000bf25270 */
[----:B------:R-:W-:-:S02]  /*18d0*/  UMOV UR6, UR7 ;  /* 0x0000000700067c82 */ /* 0x000fc40008000000 */
[----:B------:R-:W-:Y:S01]  /*18e0*/  UMOV UR4, UR5 ;  /* 0x0000000500047c82 */ /* 0x000fe20008000000 */
[----:B------:R-:W-:Y:S02]  /*18f0*/  USHF.R.U32.HI UR9, URZ, UR9, UR6 ;  /* 0x00000009ff097299 */ /* 0x000fe40008011606 */
[----:B----4-:R-:W-:Y:S02]  /*1900*/  USHF.R.U32.HI UR4, URZ, UR13, UR4 ;  /* 0x0000000dff047299 */ /* 0x010fe40008011604 */
[----:B------:R-:W-:Y:S02]  /*1910*/  USEL UR5, UR16, UR9, !UP2 ;  /* 0x0000000910057287 */ /* 0x000fe4000d000000 */
[----:B------:R-:W-:-:S04]  /*1920*/  USEL UR4, UR20, UR4, !UP1 ;  /* 0x0000000414047287 */ /* 0x000fc8000c800000 */
[----:B------:R-:W-:Y:S02]  /*1930*/  UIADD3 UR6, UPT, UPT, UR5, -UR4, URZ ;  /* 0x8000000405067290 */ /* 0x000fe4000fffe0ff */
[----:B------:R-:W-:Y:S02]  /*1940*/  UIADD3 UR4, UPT, UPT, -UR5, UR4, URZ ;  /* 0x0000000405047290 */ /* 0x000fe4000fffe1ff */
[----:B------:R-:W-:Y:S02]  /*1950*/  UIMAD UR20, UR6, UR10, UR20 ;  /* 0x0000000a061472a4 */ /* 0x000fe4000f8e0214 */
[----:B------:R-:W-:-:S12]  /*1960*/  UIMAD UR16, UR4, UR12, UR16 ;  /* 0x0000000c041072a4 */ /* 0x000fd8000f8e0210 */
.L_x_20:
[----:B------:R-:W-:Y:S05]  /*1970*/  BRA.U !UP5, `(.L_x_21) ;  /* 0x000000010d0c7547 */ /* 0x000fea000b800000 */
[----:B------:R-:W-:Y:S01]  /*1980*/  UCGABAR_WAIT ;  /* 0x0000000000007dc7 */ /* 0x000fe20008000000 */
[----:B------:R-:W-:Y:S01]  /*1990*/  CCTL.IVALL ;  /* 0x00000000ff00798f */ /* 0x000fe20002000000 */
[----:B------:R-:W-:Y:S05]  /*19a0*/  BRA `(.L_x_22) ;  /* 0x0000000000047947 */ /* 0x000fea0003800000 */
.L_x_21:
[----:B------:R-:W-:Y:S06]  /*19b0*/  BAR.SYNC.DEFER_BLOCKING 0x0 ;  /* 0x0000000000007b1d */ /* 0x000fec0000010000 */
.L_x_22:
[----:B------:R-:W-:Y:S05]  /*19c0*/  BRA.U UP0, `(.L_x_23) ;  /* 0x0000001d00147547 */ /* 0x000fea000b800000 */
[----:B------:R-:W2:Y:S01]  /*19d0*/  LDCU UR6, c[0x0][0x38c] ;  /* 0x00007180ff0677ac */ /* 0x000ea20008000800 */
[----:B------:R-:W-:Y:S01]  /*19e0*/  PLOP3.LUT P1, PT, PT, PT, UP3, 0x80, 0x8 ;  /* 0x000000000008781c */ /* 0x000fe20003f2f038 */
[----:B------:R-:W-:Y:S01]  /*19f0*/  IMAD.MOV.U32 R12, RZ, RZ, 0x1 ;  /* 0x00000001ff0c7424 */ /* 0x000fe200078e00ff */
[----:B------:R-:W-:Y:S01]  /*1a00*/  ISETP.EQ.OR P2, PT, R0, RZ, P3 ;  /* 0x000000ff0000720c */ /* 0x000fe20001f42670 */
[----:B------:R-:W-:Y:S01]  /*1a10*/  UISETP.NE.AND UP1, UPT, UR17, URZ, UPT ;  /* 0x000000ff1100728c */ /* 0x000fe2000bf25270 */
[----:B------:R-:W-:Y:S02]  /*1a20*/  PLOP3.LUT P1, PT, P1, PT, PT, 0x8, 0x80 ;  /* 0x000000000080781c */ /* 0x000fe40000f2e170 */
[----:B------:R-:W-:Y:S01]  /*1a30*/  CS2R R10, SRZ ;  /* 0x00000000000a7805 */ /* 0x000fe2000001ff00 */
[----:B------:R-:W-:Y:S01]  /*1a40*/  IMAD.MOV.U32 R9, RZ, RZ, RZ ;  /* 0x000000ffff097224 */ /* 0x000fe200078e00ff */
[----:B------:R-:W3:Y:S01]  /*1a50*/  LDCU UR40, c[0x0][0x370] ;  /* 0x00006e00ff2877ac */ /* 0x000ee20008000800 */
[----:B------:R-:W-:Y:S01]  /*1a60*/  IMAD.MOV.U32 R8, RZ, RZ, 0x1 ;  /* 0x00000001ff087424 */ /* 0x000fe200078e00ff */
[----:B------:R-:W-:Y:S01]  /*1a70*/  USEL UR26, UR46, 0x2, UP1 ;  /* 0x000000022e1a7887 */ /* 0x000fe20008800000 */
[----:B------:R-:W4:Y:S01]  /*1a80*/  LDCU.64 UR30, c[0x0][0x348] ;  /* 0x00006900ff1e77ac */ /* 0x000f220008000a00 */
[----:B--2---:R-:W-:-:S02]  /*1a90*/  UIADD3 UR5, UPT, UPT, UR6, 0x1f, URZ ;  /* 0x0000001f06057890 */ /* 0x004fc4000fffe0ff */
[----:B------:R-:W-:Y:S02]  /*1aa0*/  UIADD3 UR48, UPT, UPT, UR6, 0x3e, URZ ;  /* 0x0000003e06307890 */ /* 0x000fe4000fffe0ff */
[----:B------:R-:W-:Y:S01]  /*1ab0*/  USHF.R.S32.HI UR4, URZ, 0x1f, UR5 ;  /* 0x0000001fff047899 */ /* 0x000fe20008011405 */
[----:B------:R-:W2:Y:S03]  /*1ac0*/  LDCU UR39, c[0x0][0x374] ;  /* 0x00006e80ff2777ac */ /* 0x000ea60008000800 */
[----:B------:R-:W-:Y:S02]  /*1ad0*/  ULEA.HI UR4, UR4, UR5, URZ, 0x5 ;  /* 0x0000000504047291 */ /* 0x000fe4000f8f28ff */
[----:B------:R-:W-:Y:S02]  /*1ae0*/  USHF.L.U32 UR5, UR32, 0x5, URZ ;  /* 0x0000000520057899 */ /* 0x000fe400080006ff */
[----:B------:R-:W-:-:S02]  /*1af0*/  USHF.R.S32.HI UR43, URZ, 0x5, UR4 ;  /* 0x00000005ff2b7899 */ /* 0x000fc40008011404 */
[----:B------:R-:W-:Y:S02]  /*1b00*/  UIADD3 UR4, UPT, UPT, UR6, -0x1, URZ ;  /* 0xffffffff06047890 */ /* 0x000fe4000fffe0ff */
[----:B------:R-:W-:Y:S02]  /*1b10*/  UISETP.LT.U32.AND UP0, UPT, UR43, 0x14, UPT ;  /* 0x000000142b00788c */ /* 0x000fe4000bf01070 */
[----:B------:R-:W-:Y:S02]  /*1b20*/  UISETP.GE.U32.AND UP2, UPT, UR4, -0x3f, UPT ;  /* 0xffffffc10400788c */ /* 0x000fe4000bf46070 */
[----:B------:R-:W-:Y:S02]  /*1b30*/  USEL UR41, UR43, 0x14, UP0 ;  /* 0x000000142b297887 */ /* 0x000fe40008000000 */
[----:B------:R-:W-:Y:S02]  /*1b40*/  ULOP3.LUT UR44, UR5, 0x20, URZ, 0xe2, !UPT ;  /* 0x00000020052c7892 */ /* 0x000fe4000f8ee2ff */
[----:B------:R-:W-:-:S02]  /*1b50*/  UIADD3 UR25, UPT, UPT, UR41, -0x1, URZ ;  /* 0xffffffff29197890 */ /* 0x000fc4000fffe0ff */
[----:B------:R-:W-:Y:S01]  /*1b60*/  UIADD3 UR46, UPT, UPT, UR43, -UR41, URZ ;  /* 0x800000292b2e7290 */ /* 0x000fe2000fffe0ff */
[----:B------:R-:W-:Y:S02]  /*1b70*/  UMOV UR5, URZ ;  /* 0x000000ff00057c82 */ /* 0x000fe40008000000 */
[----:B------:R-:W-:-:S04]  /*1b80*/  @UP2 UIADD3 UR25, UPT, UPT, UR41, URZ, URZ ;  /* 0x000000ff29192290 */ /* 0x000fc8000fffe0ff */
[----:B--234-:R-:W-:-:S12]  /*1b90*/  UIADD3 UR25, UPT, UPT, UR25, 0x1, URZ ;  /* 0x0000000119197890 */ /* 0x01cfd8000fffe0ff */
.L_x_43:
[----:B------:R-:W-:Y:S01]  /*1ba0*/  UISETP.NE.AND UP0, UPT, UR45, URZ, UPT ;  /* 0x000000ff2d00728c */ /* 0x000fe2000bf05270 */
[----:B------:R-:W2:Y:S08]  /*1bb0*/  S2UR UR45, SR_CgaCtaId ;  /* 0x00000000002d79c3 */ /* 0x000eb00000008800 */
[----:B------:R-:W-:Y:S05]  /*1bc0*/  BRA.U UP0, `(.L_x_24) ;  /* 0x0000000100347547 */ /* 0x000fea000b800000 */
[----:B------:R-:W3:Y:S01]  /*1bd0*/  S2R R0, SR_CgaCtaId ;  /* 0x0000000000007919 */ /* 0x000ee20000008800 */
[----:B------:R-:W-:-:S04]  /*1be0*/  MOV R2, 0x400 ;  /* 0x0000040000027802 */ /* 0x000fc80000000f00 */
[----:B---3--:R-:W-:Y:S02]  /*1bf0*/  LEA R0, R0, R2, 0x18 ;  /* 0x0000000200007211 */ /* 0x008fe400078ec0ff */
[----:B------:R-:W-:-:S03]  /*1c00*/  SHF.L.U32 R2, R8, 0x1f, RZ ;  /* 0x0000001f08027819 */ /* 0x000fc600000006ff */
[----:B------:R-:W-:-:S04]  /*1c10*/  IMAD R0, R9, 0x8, R0 ;  /* 0x0000000809007824 */ /* 0x000fc800078e0200 */
[----:B------:R-:W3:Y:S02]  /*1c20*/  SYNCS.PHASECHK.TRANS64.TRYWAIT P0, [R0+URZ+0x200], R2 ;  /* 0x00020002000075a7 */ /* 0x000ee400080011ff */
[----:B---3--:R-:W-:Y:S05]  /*1c30*/  @!P0 BRA `(.L_x_25) ;  /* 0x0000008400a08947 */ /* 0x008fea0003800000 */
.L_x_149:
[----:B------:R-:W-:Y:S01]  /*1c40*/  VIADD R9, R9, 0x1 ;  /* 0x0000000109097836 */ /* 0x000fe20000000000 */
[----:B------:R3:W-:Y:S04]  /*1c50*/  SYNCS.ARRIVE.TRANS64.A1T0 RZ, [R0+URZ+0x1f0], RZ ;  /* 0x0001f0ff00ff79a7 */ /* 0x0007e800081000ff */
[----:B------:R-:W-:-:S04]  /*1c60*/  ISETP.NE.AND P0, PT, R9, 0x2, PT ;  /* 0x000000020900780c */ /* 0x000fc80003f05270 */
[----:B------:R-:W-:Y:S02]  /*1c70*/  SEL R9, R9, RZ, P0 ;  /* 0x000000ff09097207 */ /* 0x000fe40000000000 */
[----:B---3--:R-:W-:-:S04]  /*1c80*/  SEL R0, RZ, 0x1, P0 ;  /* 0x00000001ff007807 */ /* 0x008fc80000000000 */
[----:B------:R-:W-:-:S07]  /*1c90*/  LOP3.LUT R8, R8, R0, RZ, 0x3c, !PT ;  /* 0x0000000008087212 */ /* 0x000fce00078e3cff */
.L_x_24:
[----:B------:R-:W-:Y:S01]  /*1ca0*/  UMOV UR6, 0x400 ;  /* 0x0000040000067882 */ /* 0x000fe20000000000 */
[----:B------:R-:W-:Y:S01]  /*1cb0*/  SHF.L.U32 R0, R12, 0x1f, RZ ;  /* 0x0000001f0c007819 */ /* 0x000fe200000006ff */
[----:B--2---:R-:W-:Y:S02]  /*1cc0*/  ULEA UR6, UR45, UR6, 0x18 ;  /* 0x000000062d067291 */ /* 0x004fe4000f8ec0ff */
[----:B------:R-:W-:Y:S02]  /*1cd0*/  UISETP.GE.U32.AND UP0, UPT, UR48, 0x3f, UPT ;  /* 0x0000003f3000788c */ /* 0x000fe4000bf06070 */
[----:B------:R-:W-:Y:S02]  /*1ce0*/  ULEA UR4, UR5, UR6, 0x3 ;  /* 0x0000000605047291 */ /* 0x000fe4000f8e18ff */
[----:B------:R-:W-:Y:S02]  /*1cf0*/  ULEA UR11, UR20, UR47, 0x1 ;  /* 0x0000002f140b7291 */ /* 0x000fe4000f8e08ff */
[----:B------:R-:W-:-:S02]  /*1d00*/  ULEA UR35, UR16, UR44, 0x6 ;  /* 0x0000002c10237291 */ /* 0x000fc4000f8e30ff */
[----:B------:R-:W-:Y:S01]  /*1d10*/  USHF.L.U32 UR11, UR11, 0x7, URZ ;  /* 0x000000070b0b7899 */ /* 0x000fe200080006ff */
[----:B------:R-:W-:Y:S02]  /*1d20*/  UMOV UR13, URZ ;  /* 0x000000ff000d7c82 */ /* 0x000fe40008000000 */
[----:B------:R2:W3:Y:S01]  /*1d30*/  SYNCS.PHASECHK.TRANS64.TRYWAIT P0, [UR4+0xa0], R0 ;  /* 0x0000a000ff0075a7 */ /* 0x0004e20008001104 */
[----:B------:R-:W-:Y:S08]  /*1d40*/  BRA.U !UP0, `(.L_x_26) ;  /* 0x0000000108c07547 */ /* 0x000ff0000b800000 */
[----:B------:R-:W-:Y:S01]  /*1d50*/  UMOV UR7, URZ ;  /* 0x000000ff00077c82 */ /* 0x000fe20008000000 */
[----:B------:R-:W-:-:S05]  /*1d60*/  UMOV UR4, UR5 ;  /* 0x0000000500047c82 */ /* 0x000fca0008000000 */
.L_x_32:
[----:B------:R-:W-:Y:S01]  /*1d70*/  ULEA UR33, UR4, UR6, 0x3 ;  /* 0x0000000604217291 */ /* 0x000fe2000f8e18ff */
[----:B------:R-:W-:Y:S01]  /*1d80*/  @!P3 MOV R2, 0x2800 ;  /* 0x000028000002b802 */ /* 0x000fe20000000f00 */
[----:B-1-3--:R-:W-:Y:S10]  /*1d90*/  @P0 BRA `(.L_x_27) ;  /* 0x00000000000c0947 */ /* 0x00aff40003800000 */
[----:B------:R-:W-:-:S04]  /*1da0*/  SHF.L.U32 R3, R12, 0x1f, RZ ;  /* 0x0000001f0c037819 */ /* 0x000fc800000006ff */
[----:B------:R-:W3:Y:S02]  /*1db0*/  SYNCS.PHASECHK.TRANS64.TRYWAIT P0, [UR33+0xa0], R3 ;  /* 0x0000a003ff0075a7 */ /* 0x000ee40008001121 */
[----:B---3--:R-:W-:Y:S05]  /*1dc0*/  @!P0 BRA `(.L_x_28) ;  /* 0x0000008400508947 */ /* 0x008fea0003800000 */
.L_x_27:
[----:B------:R3:W-:Y:S01]  /*1dd0*/  @!P3 SYNCS.ARRIVE.TRANS64 RZ, [UR33], R2 ;  /* 0x00000002ffffb9a7 */ /* 0x0007e20008000021 */
[----:B------:R-:W-:-:S04]  /*1de0*/  ULOP3.LUT UR5, UR26, 0x2, URZ, 0xfc, !UPT ;  /* 0x000000021a057892 */ /* 0x000fc8000f8efcff */
[----:B------:R-:W-:-:S09]  /*1df0*/  UISETP.NE.AND UP0, UPT, UR5, 0x2, UPT ;  /* 0x000000020500788c */ /* 0x000fd2000bf05270 */
[----:B------:R-:W-:Y:S05]  /*1e00*/  BRA.U UP0, `(.L_x_29) ;  /* 0x0000000100047547 */ /* 0x000fea000b800000 */
[----:B-1----:R-:W-:Y:S05]  /*1e10*/  BPT.TRAP 0x1 ;  /* 0x000000040000795c */ /* 0x002fea0000300000 */
.L_x_29:
[----:B------:R-:W-:Y:S04]  /*1e20*/  BSSY.RECONVERGENT B0, `(.L_x_30) ;  /* 0x0000003000007945 */ /* 0x000fe80003800200 */
[----:B------:R-:W-:Y:S05]  /*1e30*/  @P2 BRA `(.L_x_31) ;  /* 0x0000000000042947 */ /* 0x000fea0003800000 */
[----:B-1----:R-:W-:Y:S05]  /*1e40*/  BPT.TRAP 0x1 ;  /* 0x000000040000795c */ /* 0x002fea0000300000 */
.L_x_31:
[----:B-1----:R-:W-:Y:S05]  /*1e50*/  BSYNC.RECONVERGENT B0 ;  /* 0x0000000000007941 */ /* 0x002fea0003800200 */
.L_x_30:
[----:B------:R-:W-:Y:S02]  /*1e60*/  UIADD3 UR5, UPT, UPT, UR4, 0x1, URZ ;  /* 0x0000000104057890 */ /* 0x000fe4000fffe0ff */
[----:B------:R-:W-:Y:S02]  /*1e70*/  USHF.L.U32 UR34, UR7, 0x5, URZ ;  /* 0x0000000507227899 */ /* 0x000fe400080006ff */
[----:B------:R-:W-:Y:S02]  /*1e80*/  UISETP.NE.AND UP0, UPT, UR5, 0x14, UPT ;  /* 0x000000140500788c */ /* 0x000fe4000bf05270 */
[----:B------:R-:W-:Y:S02]  /*1e90*/  UIADD3 UR7, UPT, UPT, UR7, 0x1, URZ ;  /* 0x0000000107077890 */ /* 0x000fe4000fffe0ff */
[----:B------:R-:W-:Y:S02]  /*1ea0*/  USEL UR9, URZ, 0x1, UP0 ;  /* 0x00000001ff097887 */ /* 0x000fe40008000000 */
[----:B------:R-:W-:-:S02]  /*1eb0*/  USEL UR5, UR5, URZ, UP0 ;  /* 0x000000ff05057287 */ /* 0x000fc40008000000 */
[----:B------:R-:W-:Y:S02]  /*1ec0*/  UIADD3 UR14, UP0, UPT, UR30, 0x180, URZ ;  /* 0x000001801e0e7890 */ /* 0x000fe4000ff1e0ff */
[----:B------:R-:W-:Y:S01]  /*1ed0*/  ULEA UR8, UR5, UR6, 0x3 ;  /* 0x0000000605087291 */ /* 0x000fe2000f8e18ff */
[----:B------:R-:W-:Y:S01]  /*1ee0*/  LOP3.LUT R12, R12, UR9, RZ, 0x3c, !PT ;  /* 0x000000090c0c7c12 */ /* 0x000fe2000f8e3cff */
[----:B------:R-:W-:Y:S02]  /*1ef0*/  ULEA UR32, UR4, UR28, 0xb ;  /* 0x0000001c04207291 */ /* 0x000fe4000f8e58ff */
[----:B------:R-:W-:Y:S01]  /*1f00*/  UIADD3 UR16, UP1, UPT, UR30, 0x80, URZ ;  /* 0x000000801e107890 */ /* 0x000fe2000ff3e0ff */
[----:B--2---:R-:W-:Y:S01]  /*1f10*/  SHF.L.U32 R0, R12, 0x1f, RZ ;  /* 0x0000001f0c007819 */ /* 0x004fe200000006ff */
[----:B------:R-:W-:Y:S02]  /*1f20*/  UIADD3.X UR15, UPT, UPT, URZ, UR31, URZ, UP0, !UPT ;  /* 0x0000001fff0f7290 */ /* 0x000fe400087fe4ff */
[----:B------:R-:W-:Y:S01]  /*1f30*/  UISETP.NE.AND UP0, UPT, UR7, UR25, UPT ;  /* 0x000000190700728c */ /* 0x000fe2000bf05270 */
[----:B------:R4:W1:Y:S01]  /*1f40*/  SYNCS.PHASECHK.TRANS64.TRYWAIT P0, [UR8+0xa0], R0 ;  /* 0x0000a000ff0075a7 */ /* 0x0008620008001108 */
[----:B------:R-:W-:-:S02]  /*1f50*/  ULEA UR8, UR4, UR27, 0xd ;  /* 0x0000001b04087291 */ /* 0x000fc4000f8e68ff */
[----:B------:R-:W-:Y:S02]  /*1f60*/  UIADD3.X UR17, UPT, UPT, URZ, UR31, URZ, UP1, !UPT ;  /* 0x0000001fff117290 */ /* 0x000fe40008ffe4ff */
[----:B------:R-:W-:Y:S02]  /*1f70*/  UIADD3 UR32, UPT, UPT, UR6, 0x6600, UR32 ;  /* 0x0000660006207890 */ /* 0x000fe4000fffe020 */
[----:B------:R-:W-:Y:S02]  /*1f80*/  UPRMT UR13, URZ, 0x5410, UR24 ;  /* 0x00005410ff0d7896 */ /* 0x000fe40008000018 */
[----:B------:R-:W-:Y:S02]  /*1f90*/  UIADD3 UR8, UPT, UPT, UR6, 0x10600, UR8 ;  /* 0x0001060006087890 */ /* 0x000fe4000fffe008 */
[----:B------:R-:W-:Y:S01]  /*1fa0*/  UPRMT UR4, URZ, 0x5410, UR21 ;  /* 0x00005410ff047896 */ /* 0x000fe20008000015 */
[----:B------:R-:W-:Y:S01]  /*1fb0*/  UMOV UR18, 0x0 ;  /* 0x0000000000127882 */ /* 0x000fe20000000000 */
[----:B------:R-:W-:Y:S01]  /*1fc0*/  UMOV UR19, 0x10000000 ;  /* 0x1000000000137882 */ /* 0x000fe20000000000 */
[----:B------:R-:W-:Y:S01]  /*1fd0*/  UMOV UR12, UR36 ;  /* 0x00000024000c7c82 */ /* 0x000fe20008000000 */
[----:B------:R-:W-:Y:S01]  /*1fe0*/  UMOV UR9, UR33 ;  /* 0x0000002100097c82 */ /* 0x000fe20008000000 */
[----:B------:R-:W-:Y:S01]  /*1ff0*/  UMOV UR10, UR34 ;  /* 0x00000022000a7c82 */ /* 0x000fe20008000000 */
[----:B------:R2:W-:Y:S03]  /*2000*/  UTMALDG.3D.MULTICAST [UR32], [UR16], UR13, desc[UR18] ;  /* 0x00001220100073b4 */ /* 0x0005e6000801180d */
[----:B------:R3:W-:Y:S01]  /*2010*/  UTMALDG.3D.MULTICAST [UR8], [UR14], UR4, desc[UR18] ;  /* 0x000012080e0073b4 */ /* 0x0007e20008011804 */
[----:B--2---:R-:W-:Y:S01]  /*2020*/  UMOV UR13, UR25 ;  /* 0x00000019000d7c82 */ /* 0x004fe20008000000 */
[----:B---3--:R-:W-:Y:S01]  /*2030*/  UMOV UR4, UR5 ;  /* 0x0000000500047c82 */ /* 0x008fe20008000000 */
[----:B----4-:R-:W-:Y:S05]  /*2040*/  BRA.U UP0, `(.L_x_32) ;  /* 0xfffffffd00487547 */ /* 0x010fea000b83ffff */
.L_x_26:
[----:B------:R-:W-:Y:S01]  /*2050*/  ULEA UR4, UR5, UR6, 0x3 ;  /* 0x0000000605047291 */ /* 0x000fe2000f8e18ff */
[----:B--2---:R-:W-:Y:S01]  /*2060*/  SHF.L.U32 R0, R12, 0x1f, RZ ;  /* 0x0000001f0c007819 */ /* 0x004fe200000006ff */
[----:B------:R-:W-:Y:S01]  /*2070*/  @!P1 SYNCS.ARRIVE.TRANS64.A1T0 RZ, [UR6+0x188], RZ ;  /* 0x000188ffffff99a7 */ /* 0x000fe20008100006 */
[----:B------:R-:W-:-:S06]  /*2080*/  UISETP.GT.AND UP0, UPT, UR43, UR41, UPT ;  /* 0x000000292b00728c */ /* 0x000fcc000bf04270 */
[----:B-1-3--:R1:W2:Y:S03]  /*2090*/  SYNCS.PHASECHK.TRANS64.TRYWAIT P0, [UR4+0xa0], R0 ;  /* 0x0000a000ff0075a7 */ /* 0x00a2a60008001104 */
[----:B------:R-:W-:Y:S05]  /*20a0*/  BRA.U !UP0, `(.L_x_33) ;  /* 0x0000000108c47547 */ /* 0x000fea000b800000 */
[----:B------:R-:W-:Y:S01]  /*20b0*/  UIADD3 UR29, UPT, UPT, UR46, UR13, URZ ;  /* 0x0000000d2e1d7290 */ /* 0x000fe2000fffe0ff */
[----:B------:R-:W-:-:S11]  /*20c0*/  UMOV UR4, UR5 ;  /* 0x0000000500047c82 */ /* 0x000fd60008000000 */
.L_x_39:
[----:B------:R-:W-:Y:S01]  /*20d0*/  ULEA UR17, UR4, UR6, 0x3 ;  /* 0x0000000604117291 */ /* 0x000fe2000f8e18ff */
[----:B--2---:R-:W-:Y:S01]  /*20e0*/  @!P3 MOV R2, 0x2800 ;  /* 0x000028000002b802 */ /* 0x004fe20000000f00 */
[----:B--2-4-:R-:W-:Y:S10]  /*20f0*/  @P0 BRA `(.L_x_34) ;  /* 0x00000000000c0947 */ /* 0x014ff40003800000 */
[----:B------:R-:W-:-:S04]  /*2100*/  SHF.L.U32 R3, R12, 0x1f, RZ ;  /* 0x0000001f0c037819 */ /* 0x000fc800000006ff */
[----:B------:R-:W2:Y:S02]  /*2110*/  SYNCS.PHASECHK.TRANS64.TRYWAIT P0, [UR17+0xa0], R3 ;  /* 0x0000a003ff0075a7 */ /* 0x000ea40008001111 */
[----:B--2---:R-:W-:Y:S05]  /*2120*/  @!P0 BRA `(.L_x_35) ;  /* 0x0000008000908947 */ /* 0x004fea0003800000 */
.L_x_34:
[----:B------:R2:W-:Y:S01]  /*2130*/  @!P3 SYNCS.ARRIVE.TRANS64 RZ, [UR17], R2 ;  /* 0x00000002ffffb9a7 */ /* 0x0005e20008000011 */
[----:B------:R-:W-:-:S04]  /*2140*/  ULOP3.LUT UR5, UR26, 0x2, URZ, 0xfc, !UPT ;  /* 0x000000021a057892 */ /* 0x000fc8000f8efcff */
[----:B------:R-:W-:-:S09]  /*2150*/  UISETP.NE.AND UP0, UPT, UR5, 0x2, UPT ;  /* 0x000000020500788c */ /* 0x000fd2000bf05270 */
[----:B------:R-:W-:Y:S05]  /*2160*/  BRA.U UP0, `(.L_x_36) ;  /* 0x0000000100047547 */ /* 0x000fea000b800000 */
[----:B------:R-:W-:Y:S05]  /*2170*/  BPT.TRAP 0x1 ;  /* 0x000000040000795c */ /* 0x000fea0000300000 */
.L_x_36:
[----:B------:R-:W-:Y:S04]  /*2180*/  BSSY.RECONVERGENT B0, `(.L_x_37) ;  /* 0x0000003000007945 */ /* 0x000fe80003800200 */
[----:B------:R-:W-:Y:S05]  /*2190*/  @P2 BRA `(.L_x_38) ;  /* 0x0000000000042947 */ /* 0x000fea0003800000 */
[----:B------:R-:W-:Y:S05]  /*21a0*/  BPT.TRAP 0x1 ;  /* 0x000000040000795c */ /* 0x000fea0000300000 */
.L_x_38:
[----:B------:R-:W-:Y:S05]  /*21b0*/  BSYNC.RECONVERGENT B0 ;  /* 0x0000000000007941 */ /* 0x000fea0003800200 */
.L_x_37:
        /* <DEDUP_REMOVED lines=11> */
[----:B-1----:R-:W-:Y:S01]  /*2270*/  SHF.L.U32 R0, R12, 0x1f, RZ ;  /* 0x0000001f0c007819 */ /* 0x002fe200000006ff */
[----:B------:R-:W-:Y:S02]  /*2280*/  UIADD3.X UR15, UPT, UPT, URZ, UR31, URZ, UP0, !UPT ;  /* 0x0000001fff0f7290 */ /* 0x000fe400087fe4ff */
[----:B------:R-:W-:Y:S01]  /*2290*/  ULEA UR8, UR4, UR27, 0xd ;  /* 0x0000001b04087291 */ /* 0x000fe2000f8e68ff */
[----:B------:R3:W4:Y:S01]  /*22a0*/  SYNCS.PHASECHK.TRANS64.TRYWAIT P0, [UR7+0xa0], R0 ;  /* 0x0000a000ff0075a7 */ /* 0x0007220008001107 */
[----:B------:R-:W-:-:S02]  /*22b0*/  UISETP.NE.AND UP0, UPT, UR13, UR29, UPT ;  /* 0x0000001d0d00728c */ /* 0x000fc4000bf05270 */
[----:B------:R-:W-:Y:S02]  /*22c0*/  UIADD3 UR16, UPT, UPT, UR6, 0x6600, UR16 ;  /* 0x0000660006107890 */ /* 0x000fe4000fffe010 */
[----:B------:R-:W-:Y:S02]  /*22d0*/  UIADD3.X UR23, UPT, UPT, URZ, UR31, URZ, UP1, !UPT ;  /* 0x0000001fff177290 */ /* 0x000fe40008ffe4ff */
        /* <DEDUP_REMOVED lines=8> */
[----:B------:R-:W-:Y:S01]  /*2360*/  UMOV UR9, UR17 ;  /* 0x0000001100097c82 */ /* 0x000fe20008000000 */
[----:B------:R-:W-:Y:S01]  /*2370*/  UMOV UR10, UR18 ;  /* 0x00000012000a7c82 */ /* 0x000fe20008000000 */
[----:B------:R-:W-:Y:S01]  /*2380*/  UTMALDG.3D.MULTICAST [UR16], [UR22], UR7, desc[UR32] ;  /* 0x00002010160073b4 */ /* 0x000fe20008011807 */
[----:B------:R1:W-:Y:S02]  /*2390*/  UTMALDG.3D.MULTICAST [UR8], [UR14], UR4, desc[UR32] ;  /* 0x000020080e0073b4 */ /* 0x0003e40008011804 */
[----:B-1----:R-:W-:Y:S01]  /*23a0*/  UMOV UR4, UR5 ;  /* 0x0000000500047c82 */ /* 0x002fe20008000000 */
[----:B---3--:R-:W-:Y:S05]  /*23b0*/  BRA.U UP0, `(.L_x_39) ;  /* 0xfffffffd00447547 */ /* 0x008fea000b83ffff */
.L_x_33:
[C---:B------:R-:W-:Y:S01]  /*23c0*/  LEA R3, R11.reuse, UR6, 0x3 ;  /* 0x000000060b037c11 */ /* 0x040fe2000f8e18ff */
[----:B------:R-:W-:Y:S01]  /*23d0*/  NOP ;  /* 0x0000000000007918 */ /* 0x000fe20000000000 */
[----:B-1----:R-:W-:Y:S02]  /*23e0*/  SHF.L.U32 R0, R10, 0x1f, RZ ;  /* 0x0000001f0a007819 */ /* 0x002fe400000006ff */
[----:B------:R-:W-:Y:S02]  /*23f0*/  LEA R4, R11, UR6, 0x4 ;  /* 0x000000060b047c11 */ /* 0x000fe4000f8e20ff */
[----:B--2-4-:R-:W1:Y:S02]  /*2400*/  SYNCS.PHASECHK.TRANS64.TRYWAIT P0, [R3+URZ+0x190], R0 ;  /* 0x00019000030075a7 */ /* 0x014e6400080011ff */
[----:B-1----:R-:W-:Y:S05]  /*2410*/  @!P0 BRA `(.L_x_40) ;  /* 0x0000007c00ec8947 */ /* 0x002fea0003800000 */
.L_x_152:
[----:B------:R-:W2:Y:S01]  /*2420*/  LDS.128 R4, [R4+0x220] ;  /* 0x0002200004047984 */ /* 0x000ea20000000c00 */
[----:B------:R-:W-:Y:S01]  /*2430*/  UISETP.GE.AND UP0, UPT, UR42, 0x1, UPT ;  /* 0x000000012a00788c */ /* 0x000fe2000bf06270 */
[----:B------:R-:W-:Y:S01]  /*2440*/  @!PT LDS RZ, [RZ] ;  /* 0x00000000fffff984 */ /* 0x000fe20000000800 */
[----:B------:R-:W-:Y:S01]  /*2450*/  @!PT LDS RZ, [RZ] ;  /* 0x00000000fffff984 */ /* 0x000fe20000000800 */
[----:B------:R-:W-:Y:S01]  /*2460*/  @!PT LDS RZ, [RZ] ;  /* 0x00000000fffff984 */ /* 0x000fe20000000800 */
[----:B------:R-:W-:Y:S01]  /*2470*/  @!PT LDS RZ, [RZ] ;  /* 0x00000000fffff984 */ /* 0x000fe20000000800 */
[----:B------:R3:W-:Y:S06]  /*2480*/  MEMBAR.ALL.CTA ;  /* 0x0000000000007992 */ /* 0x0007ec0000008000 */
[----:B---3--:R-:W3:Y:S01]  /*2490*/  FENCE.VIEW.ASYNC.S ;  /* 0x00000000000073c6 */ /* 0x008ee20000000000 */
[----:B--2---:R-:W-:-:S13]  /*24a0*/  LOP3.LUT P0, RZ, R6, 0x1, RZ, 0xc0, !PT ;  /* 0x0000000106ff7812 */ /* 0x004fda000780c0ff */
[----:B---3--:R-:W-:Y:S01]  /*24b0*/  VOTEU.ANY UP1, P0 ;  /* 0x0000000000ff7886 */ /* 0x008fe20000020100 */
[----:B------:R-:W-:-:S13]  /*24c0*/  PLOP3.LUT P0, PT, PT, PT, UP1, 0x80, 0x8 ;  /* 0x000000000008781c */ /* 0x000fda0003f0f018 */
[----:B-1----:R-:W-:Y:S02]  /*24d0*/  @P0 LOP3.LUT R0, R5, 0xffff, RZ, 0xc0, !PT ;  /* 0x0000ffff05000812 */ /* 0x002fe400078ec0ff */
[----:B------:R-:W-:Y:S02]  /*24e0*/  @P0 MOV R2, R4 ;  /* 0x0000000400020202 */ /* 0x000fe40000000f00 */
[----:B------:R-:W-:Y:S01]  /*24f0*/  @P0 R2UR UR7, R0 ;  /* 0x00000000000702ca */ /* 0x000fe200000e0000 */
[----:B------:R-:W-:Y:S01]  /*2500*/  VIADD R0, R3, 0x1a0 ;  /* 0x000001a003007836 */ /* 0x000fe20000000000 */
[----:B------:R-:W-:Y:S02]  /*2510*/  @P0 SHF.R.U32.HI R4, RZ, 0x10, R5 ;  /* 0x00000010ff040819 */ /* 0x000fe40000011605 */
[----:B------:R-:W-:Y:S02]  /*2520*/  @P0 R2UR UR8, R2 ;  /* 0x00000000020802ca */ /* 0x000fe400000e0000 */
[----:B------:R-:W-:-:S02]  /*2530*/  PRMT R0, RZ, 0x654, R0 ;  /* 0x00000654ff007816 */ /* 0x000fc40000000000 */
[----:B------:R-:W-:Y:S02]  /*2540*/  @P0 R2UR UR4, R4 ;  /* 0x00000000040402ca */ /* 0x000fe400000e0000 */
[----:B------:R1:W-:Y:S03]  /*2550*/  SYNCS.ARRIVE.TRANS64.RED.A1T0 RZ, [R0+URZ], RZ ;  /* 0x000000ff00ff79a7 */ /* 0x0003e600081004ff */
[----:B------:R-:W-:-:S04]  /*2560*/  @UP1 UMOV UR37, UR7 ;  /* 0x0000000700251c82 */ /* 0x000fc80008000000 */
[----:B------:R-:W-:-:S04]  /*2570*/  @UP1 UMOV UR38, UR8 ;  /* 0x0000000800261c82 */ /* 0x000fc80008000000 */
[----:B------:R-:W-:Y:S01]  /*2580*/  @UP1 UMOV UR36, UR4 ;  /* 0x0000000400241c82 */ /* 0x000fe20008000000 */
[----:B------:R-:W-:Y:S05]  /*2590*/  BRA.U !UP0, `(.L_x_41) ;  /* 0x0000000108d47547 */ /* 0x000fea000b800000 */
[----:B------:R-:W2:Y:S01]  /*25a0*/  LDCU.128 UR12, c[0x0][0xb10] ;  /* 0x00016200ff0c77ac */ /* 0x000ea20008000c00 */
[----:B------:R-:W3:Y:S01]  /*25b0*/  LDCU UR29, c[0x0][0xb20] ;  /* 0x00016400ff1d77ac */ /* 0x000ee20008000800 */
[----:B------:R-:W4:Y:S01]  /*25c0*/  LDCU UR20, c[0x0][0xb0c] ;  /* 0x00016180ff1477ac */ /* 0x000f220008000800 */
[----:B------:R-:W1:Y:S01]  /*25d0*/  LDCU.64 UR10, c[0x0][0xb28] ;  /* 0x00016500ff0a77ac */ /* 0x000e620008000a00 */
[----:B------:R-:W-:Y:S02]  /*25e0*/  UISETP.NE.AND UP3, UPT, UR42, 0x1, UPT ;  /* 0x000000012a00788c */ /* 0x000fe4000bf65270 */
[----:B--2---:R-:W-:Y:S02]  /*25f0*/  UIMAD.WIDE.U32 UR16, UR39, UR15, URZ ;  /* 0x0000000f271072a5 */ /* 0x004fe4000f8e00ff */
[----:B------:R-:W-:Y:S02]  /*2600*/  UIMAD.WIDE.U32 UR8, UR40, UR12, URZ ;  /* 0x0000000c280872a5 */ /* 0x000fe4000f8e00ff */
[----:B------:R-:W-:-:S02]  /*2610*/  UISETP.NE.AND UP0, UPT, UR14, 0x1, UPT ;  /* 0x000000010e00788c */ /* 0x000fc4000bf05270 */
[----:B------:R-:W-:Y:S01]  /*2620*/  UIMAD.WIDE.U32 UR22, UR37, UR15, URZ ;  /* 0x0000000f251672a5 */ /* 0x000fe2000f8e00ff */
[----:B------:R-:W-:Y:S02]  /*2630*/  UMOV UR16, UR17 ;  /* 0x0000001100107c82 */ /* 0x000fe40008000000 */
[----:B------:R-:W-:Y:S01]  /*2640*/  UMOV UR8, UR9 ;  /* 0x0000000900087c82 */ /* 0x000fe20008000000 */
[----:B---3--:R-:W-:Y:S02]  /*2650*/  USHF.R.U32.HI UR16, URZ, UR29, UR16 ;  /* 0x0000001dff107299 */ /* 0x008fe40008011610 */
[----:B----4-:R-:W-:Y:S02]  /*2660*/  UISETP.NE.AND UP2, UPT, UR20, 0x1, UPT ;  /* 0x000000011400788c */ /* 0x010fe4000bf45270 */
[----:B------:R-:W-:Y:S02]  /*2670*/  USHF.R.U32.HI UR8, URZ, UR13, UR8 ;  /* 0x0000000dff087299 */ /* 0x000fe40008011608 */
[----:B------:R-:W-:-:S02]  /*2680*/  USEL UR7, UR39, UR16, !UP0 ;  /* 0x0000001027077287 */ /* 0x000fc4000c000000 */
[----:B------:R-:W-:Y:S02]  /*2690*/  USEL UR8, UR40, UR8, !UP2 ;  /* 0x0000000828087287 */ /* 0x000fe4000d000000 */
[----:B-1----:R-:W-:Y:S01]  /*26a0*/  UIMAD.WIDE.U32 UR16, UR7, UR10, URZ ;  /* 0x0000000a071072a5 */ /* 0x002fe2000f8e00ff */
[----:B------:R-:W-:Y:S01]  /*26b0*/  UMOV UR4, UR23 ;  /* 0x0000001700047c82 */ /* 0x000fe20008000000 */
[----:B------:R-:W-:Y:S02]  /*26c0*/  UIMAD.WIDE.U32 UR18, UR38, UR12, URZ ;  /* 0x0000000c261272a5 */ /* 0x000fe4000f8e00ff */
[----:B------:R-:W-:-:S03]  /*26d0*/  UIMAD.WIDE.U32 UR22, UR8, UR10, URZ ;  /* 0x0000000a081672a5 */ /* 0x000fc6000f8e00ff */
[----:B------:R-:W-:Y:S01]  /*26e0*/  UMOV UR16, UR17 ;  /* 0x0000001100107c82 */ /* 0x000fe20008000000 */
[----:B------:R-:W-:Y:S02]  /*26f0*/  USHF.R.U32.HI UR4, URZ, UR29, UR4 ;  /* 0x0000001dff047299 */ /* 0x000fe40008011604 */
[----:B------:R-:W-:Y:S01]  /*2700*/  @UP3 USHF.R.U32.HI UR7, URZ, UR11, UR16 ;  /* 0x0000000bff073299 */ /* 0x000fe20008011610 */
[----:B------:R-:W-:Y:S01]  /*2710*/  UMOV UR18, UR19 ;  /* 0x0000001300127c82 */ /* 0x000fe20008000000 */
[----:B------:R-:W-:Y:S01]  /*2720*/  UMOV UR22, UR23 ;  /* 0x0000001700167c82 */ /* 0x000fe20008000000 */
[----:B------:R-:W-:Y:S02]  /*2730*/  USHF.R.U32.HI UR13, URZ, UR13, UR18 ;  /* 0x0000000dff0d7299 */ /* 0x000fe40008011612 */
[----:B------:R-:W-:Y:S02]  /*2740*/  USEL UR4, UR37, UR4, !UP0 ;  /* 0x0000000425047287 */ /* 0x000fe4000c000000 */
[----:B------:R-:W-:-:S02]  /*2750*/  @UP3 USHF.R.U32.HI UR8, URZ, UR11, UR22 ;  /* 0x0000000bff083299 */ /* 0x000fc40008011616 */
[----:B------:R-:W-:Y:S02]  /*2760*/  UIMAD UR9, UR42, UR7, URZ ;  /* 0x000000072a0972a4 */ /* 0x000fe4000f8e02ff */
[----:B------:R-:W-:Y:S02]  /*2770*/  USEL UR7, UR38, UR13, !UP2 ;  /* 0x0000000d26077287 */ /* 0x000fe4000d000000 */
[----:B------:R-:W-:Y:S02]  /*2780*/  UIMAD UR12, UR42, UR8, URZ ;  /* 0x000000082a0c72a4 */ /* 0x000fe4000f8e02ff */
[----:B------:R-:W-:Y:S02]  /*2790*/  UISETP.GE.AND UP0, UPT, UR4, UR9, UPT ;  /* 0x000000090400728c */ /* 0x000fe4000bf06270 */
[----:B------:R-:W-:Y:S02]  /*27a0*/  UIMAD.WIDE.U32 UR16, UR4, UR10, URZ ;  /* 0x0000000a041072a5 */ /* 0x000fe4000f8e00ff */
[----:B------:R-:W-:-:S02]  /*27b0*/  UISETP.GE.OR UP0, UPT, UR7, UR12, UP0 ;  /* 0x0000000c0700728c */ /* 0x000fc40008706670 */
        /* <DEDUP_REMOVED lines=19> */
.L_x_41:
[----:B------:R-:W2:Y:S02]  /*28f0*/  LDCU UR4, c[0x0][0xb30] ;  /* 0x00016600ff0477ac */ /* 0x000ea40008000800 */
[----:B--2---:R-:W-:-:S09]  /*2900*/  UISETP.NE.AND UP0, UPT, UR4, 0x1, UPT ;  /* 0x000000010400788c */ /* 0x004fd2000bf05270 */
[----:B------:R-:W-:Y:S05]  /*2910*/  BRA.U UP0, `(.L_x_42) ;  /* 0x0000000100447547 */ /* 0x000fea000b800000 */
        /* <DEDUP_REMOVED lines=17> */
.L_x_42:
[----:B------:R-:W-:Y:S01]  /*2a30*/  VIADD R11, R11, 0x1 ;  /* 0x000000010b0b7836 */ /* 0x000fe20000000000 */
[----:B------:R-:W-:Y:S02]  /*2a40*/  R2UR UR7, R77 ;  /* 0x000000004d0772ca */ /* 0x000fe400000e0000 */
[----:B------:R-:W-:Y:S02]  /*2a50*/  R2UR UR4, R76 ;  /* 0x000000004c0472ca */ /* 0x000fe400000e0000 */
[C---:B------:R-:W-:Y:S02]  /*2a60*/  ISETP.NE.AND P0, PT, R11.reuse, 0x2, PT ;  /* 0x000000020b00780c */ /* 0x040fe40003f05270 */
[----:B------:R-:W-:Y:S02]  /*2a70*/  PLOP3.LUT P1, PT, PT, PT, PT, 0x80, 0x8 ;  /* 0x000000000008781c */ /* 0x000fe40003f2f070 */
[----:B-1----:R-:W-:Y:S02]  /*2a80*/  SEL R0, RZ, 0x1, P0 ;  /* 0x00000001ff007807 */ /* 0x002fe40000000000 */
[----:B------:R-:W-:-:S02]  /*2a90*/  SEL R11, R11, RZ, P0 ;  /* 0x000000ff0b0b7207 */ /* 0x000fc40000000000 */
[----:B------:R-:W-:Y:S01]  /*2aa0*/  LOP3.LUT R10, R10, R0, RZ, 0x3c, !PT ;  /* 0x000000000a0a7212 */ /* 0x000fe200078e3cff */
[----:B------:R-:W-:Y:S02]  /*2ab0*/  UIADD3 UR16, UPT, UPT, UR38, UR7, URZ ;  /* 0x0000000726107290 */ /* 0x000fe4000fffe0ff */
[----:B------:R-:W-:Y:S01]  /*2ac0*/  UIADD3 UR20, UPT, UPT, UR37, UR4, URZ ;  /* 0x0000000425147290 */ /* 0x000fe2000fffe0ff */
[----:B------:R-:W-:Y:S11]  /*2ad0*/  BRA.U UP1, `(.L_x_43) ;  /* 0xfffffff101307547 */ /* 0x000ff6000b83ffff */
[----:B------:R-:W-:Y:S01]  /*2ae0*/  UIADD3 UR7, UPT, UPT, UR6, 0xa0, URZ ;  /* 0x000000a006077890 */ /* 0x000fe2000fffe0ff */
[----:B------:R-:W-:-:S03]  /*2af0*/  SHF.L.U32 R2, R12, 0x1f, RZ ;  /* 0x0000001f0c027819 */ /* 0x000fc600000006ff */
[----:B------:R-:W-:-:S09]  /*2b00*/  ULEA UR4, UR5, UR7, 0x3 ;  /* 0x0000000705047291 */ /* 0x000fd2000f8e18ff */
[----:B------:R-:W1:Y:S02]  /*2b10*/  SYNCS.PHASECHK.TRANS64.TRYWAIT P0, [UR4], R2 ;  /* 0x00000002ff0075a7 */ /* 0x000e640008001104 */
[----:B-1----:R-:W-:Y:S05]  /*2b20*/  @!P0 BRA `(.L_x_44) ;  /* 0x00000078003c8947 */ /* 0x002fea0003800000 */
.L_x_154:
[----:B------:R-:W-:-:S04]  /*2b30*/  UIADD3 UR4, UPT, UPT, UR5, 0x1, URZ ;  /* 0x0000000105047890 */ /* 0x000fc8000fffe0ff */
[----:B------:R-:W-:-:S04]  /*2b40*/  UISETP.NE.AND UP0, UPT, UR4, 0x14, UPT ;  /* 0x000000140400788c */ /* 0x000fc8000bf05270 */
[----:B------:R-:W-:Y:S02]  /*2b50*/  USEL UR6, URZ, 0x1, UP0 ;  /* 0x00000001ff067887 */ /* 0x000fe40008000000 */
[----:B------:R-:W-:-:S04]  /*2b60*/  USEL UR4, UR4, URZ, UP0 ;  /* 0x000000ff04047287 */ /* 0x000fc80008000000 */
[----:B------:R-:W-:Y:S01]  /*2b70*/  ULEA UR5, UR4, UR7, 0x3 ;  /* 0x0000000704057291 */ /* 0x000fe2000f8e18ff */
[----:B-1----:R-:W-:-:S04]  /*2b80*/  LOP3.LUT R2, R12, UR6, RZ, 0x3c, !PT ;  /* 0x000000060c027c12 */ /* 0x002fc8000f8e3cff */
[----:B------:R-:W-:-:S04]  /*2b90*/  SHF.L.U32 R3, R2, 0x1f, RZ ;  /* 0x0000001f02037819 */ /* 0x000fc800000006ff */
[----:B------:R-:W1:Y:S02]  /*2ba0*/  SYNCS.PHASECHK.TRANS64.TRYWAIT P0, [UR5], R3 ;  /* 0x00000003ff0075a7 */ /* 0x000e640008001105 */
[----:B-1----:R-:W-:Y:S05]  /*2bb0*/  @!P0 BRA `(.L_x_45) ;  /* 0x0000007800308947 */ /* 0x002fea0003800000 */
.L_x_156:
[----:B------:R-:W-:-:S04]  /*2bc0*/  UIADD3 UR4, UPT, UPT, UR4, 0x1, URZ ;  /* 0x0000000104047890 */ /* 0x000fc8000fffe0ff */
[----:B------:R-:W-:-:S04]  /*2bd0*/  UISETP.NE.AND UP0, UPT, UR4, 0x14, UPT ;  /* 0x000000140400788c */ /* 0x000fc8000bf05270 */
[----:B------:R-:W-:Y:S02]  /*2be0*/  USEL UR6, URZ, 0x1, UP0 ;  /* 0x00000001ff067887 */ /* 0x000fe40008000000 */
[----:B------:R-:W-:-:S04]  /*2bf0*/  USEL UR4, UR4, URZ, UP0 ;  /* 0x000000ff04047287 */ /* 0x000fc80008000000 */
[----:B------:R-:W-:Y:S01]  /*2c00*/  ULEA UR5, UR4, UR7, 0x3 ;  /* 0x0000000704057291 */ /* 0x000fe2000f8e18ff */
[----:B------:R-:W-:-:S04]  /*2c10*/  LOP3.LUT R2, R2, UR6, RZ, 0x3c, !PT ;  /* 0x0000000602027c12 */ /* 0x000fc8000f8e3cff */
[----:B-1----:R-:W-:-:S04]  /*2c20*/  SHF.L.U32 R3, R2, 0x1f, RZ ;  /* 0x0000001f02037819 */ /* 0x002fc800000006ff */
[----:B------:R-:W1:Y:S02]  /*2c30*/  SYNCS.PHASECHK.TRANS64.TRYWAIT P0, [UR5], R3 ;  /* 0x00000003ff0075a7 */ /* 0x000e640008001105 */
[----:B-1----:R-:W-:Y:S05]  /*2c40*/  @!P0 BRA `(.L_x_46) ;  /* 0x0000007800248947 */ /* 0x002fea0003800000 */
.L_x_158:
        /* <DEDUP_REMOVED lines=9> */
.L_x_160:
        /* <DEDUP_REMOVED lines=9> */
.L_x_162:
        /* <DEDUP_REMOVED lines=9> */
.L_x_164:
        /* <DEDUP_REMOVED lines=9> */
.L_x_166:
        /* <DEDUP_REMOVED lines=9> */
.L_x_168:
        /* <DEDUP_REMOVED lines=9> */
.L_x_170:
        /* <DEDUP_REMOVED lines=9> */
.L_x_172:
        /* <DEDUP_REMOVED lines=9> */
.L_x_174:
        /* <DEDUP_REMOVED lines=9> */
.L_x_176:
        /* <DEDUP_REMOVED lines=9> */
.L_x_178:
        /* <DEDUP_REMOVED lines=9> */
.L_x_180:
        /* <DEDUP_REMOVED lines=9> */
.L_x_182:
        /* <DEDUP_REMOVED lines=9> */
.L_x_184:
        /* <DEDUP_REMOVED lines=9> */
.L_x_186:
        /* <DEDUP_REMOVED lines=9> */
.L_x_188:
        /* <DEDUP_REMOVED lines=9> */
.L_x_190:
[----:B------:R-:W-:-:S04]  /*3550*/  UIADD3 UR4, UPT, UPT, UR4, 0x1, URZ ;  /* 0x0000000104047890 */ /* 0x000fc8000fffe0ff */
[----:B------:R-:W-:-:S04]  /*3560*/  UISETP.NE.AND UP0, UPT, UR4, 0x14, UPT ;  /* 0x000000140400788c */ /* 0x000fc8000bf05270 */
[----:B------:R-:W-:Y:S02]  /*3570*/  USEL UR5, URZ, 0x1, UP0 ;  /* 0x00000001ff057887 */ /* 0x000fe40008000000 */
[----:B------:R-:W-:-:S04]  /*3580*/  USEL UR4, UR4, URZ, UP0 ;  /* 0x000000ff04047287 */ /* 0x000fc80008000000 */
[----:B------:R-:W-:Y:S01]  /*3590*/  ULEA UR4, UR4, UR7, 0x3 ;  /* 0x0000000704047291 */ /* 0x000fe2000f8e18ff */
[----:B------:R-:W-:-:S04]  /*35a0*/  LOP3.LUT R2, R2, UR5, RZ, 0x3c, !PT ;  /* 0x0000000502027c12 */ /* 0x000fc8000f8e3cff */
[----:B------:R-:W-:Y:S01]  /*35b0*/  SHF.L.U32 R2, R2, 0x1f, RZ ;  /* 0x0000001f02027819 */ /* 0x000fe200000006ff */
[----:B-1----:R-:W-:-:S07]  /*35c0*/  IMAD.U32 R0, RZ, RZ, UR4 ;  /* 0x00000004ff007e24 */ /* 0x002fce000f8e00ff */
.L_x_63:
[----:B-1----:R1:W2:Y:S02]  /*35d0*/  SYNCS.PHASECHK.TRANS64.TRYWAIT P0, [R0+URZ], R2 ;  /* 0x00000002000075a7 */ /* 0x0022a400080011ff */
[----:B--2---:R-:W-:Y:S05]  /*35e0*/  @!P0 NANOSLEEP.SYNCS 0x989680 ;  /* 0x009896800000895d */ /* 0x004fea0003900000 */
[----:B------:R-:W2:Y:S02]  /*35f0*/  @!P0 SYNCS.PHASECHK.TRANS64 P0, [R0+URZ], R2 ;  /* 0x00000002000085a7 */ /* 0x000ea400080010ff */
[----:B--2---:R-:W-:Y:S05]  /*3600*/  @P0 EXIT ;  /* 0x000000000000094d */ /* 0x004fea0003800000 */
[----:B------:R-:W-:Y:S05]  /*3610*/  BRA `(.L_x_63) ;  /* 0xfffffffc00ec7947 */ /* 0x000fea000383ffff */
.L_x_23:
[----:B------:R-:W-:-:S04]  /*3620*/  UISETP.NE.AND UP0, UPT, UR45, URZ, UPT ;  /* 0x000000ff2d00728c */ /* 0x000fc8000bf05270 */
[----:B------:R-:W-:-:S09]  /*3630*/  UISETP.NE.OR UP0, UPT, UR17, 0x1, UP0 ;  /* 0x000000011100788c */ /* 0x000fd20008705670 */
[----:B------:R-:W-:Y:S05]  /*3640*/  BRA.U UP0, `(.L_x_64) ;  /* 0x0000000500487547 */ /* 0x000fea000b800000 */
[----:B------:R-:W-:Y:S01]  /*3650*/  ISETP.GE.U32.AND P2, PT, R0, 0x4, PT ;  /* 0x000000040000780c */ /* 0x000fe20003f46070 */
[----:B------:R-:W-:Y:S01]  /*3660*/  IMAD.MOV.U32 R12, RZ, RZ, 0x1 ;  /* 0x00000001ff0c7424 */ /* 0x000fe200078e00ff */
[----:B------:R-:W-:Y:S02]  /*3670*/  CS2R R10, SRZ ;  /* 0x00000000000a7805 */ /* 0x000fe4000001ff00 */
[----:B------:R-:W-:Y:S01]  /*3680*/  CS2R R8, SRZ ;  /* 0x0000000000087805 */ /* 0x000fe2000001ff00 */
[----:B------:R-:W-:Y:S01]  /*3690*/  UMOV UR6, 0x400 ;  /* 0x0000040000067882 */ /* 0x000fe20000000000 */
[----:B------:R-:W-:Y:S01]  /*36a0*/  UMOV UR5, URZ ;  /* 0x000000ff00057c82 */ /* 0x000fe20008000000 */
[----:B------:R-:W-:-:S12]  /*36b0*/  ULEA UR6, UR45, UR6, 0x18 ;  /* 0x000000062d067291 */ /* 0x000fd8000f8ec0ff */
.L_x_68:
[----:B------:R-:W-:Y:S02]  /*36c0*/  LEA R2, R8, UR6, 0x3 ;  /* 0x0000000608027c11 */ /* 0x000fe4000f8e18ff */
[----:B------:R-:W-:-:S03]  /*36d0*/  SHF.L.U32 R4, R9, 0x1f, RZ ;  /* 0x0000001f09047819 */ /* 0x000fc600000006ff */
[----:B------:R-:W-:Y:S01]  /*36e0*/  VIADD R5, R2, 0x200 ;  /* 0x0000020002057836 */ /* 0x000fe20000000000 */
[----:B------:R-:W2:Y:S02]  /*36f0*/  SYNCS.PHASECHK.TRANS64.TRYWAIT P0, [R2+URZ+0x1f0], R4 ;  /* 0x0001f004020075a7 */ /* 0x000ea400080011ff */
[----:B--2---:R-:W-:Y:S05]  /*3700*/  @!P0 BRA `(.L_x_65) ;  /* 0x00000074000c8947 */ /* 0x004fea0003800000 */
.L_x_191:
[----:B------:R-:W-:Y:S01]  /*3710*/  ULEA UR4, UR5, UR6, 0x3 ;  /* 0x0000000605047291 */ /* 0x000fe2000f8e18ff */
[----:B--2---:R-:W-:Y:S01]  /*3720*/  PRMT R2, RZ, 0x654, R5 ;  /* 0x00000654ff027816 */ /* 0x004fe20000000005 */
[----:B------:R-:W-:Y:S01]  /*3730*/  @!P2 IMAD.MOV.U32 R4, RZ, RZ, 0x10 ;  /* 0x00000010ff04a424 */ /* 0x000fe200078e00ff */
[----:B------:R-:W-:Y:S01]  /*3740*/  SHF.L.U32 R5, R12, 0x1f, RZ ;  /* 0x0000001f0c057819 */ /* 0x000fe200000006ff */
[----:B------:R-:W-:Y:S01]  /*3750*/  UIADD3 UR7, UPT, UPT, UR4, 0x190, URZ ;  /* 0x0000019004077890 */ /* 0x000fe2000fffe0ff */
[----:B------:R2:W-:Y:S05]  /*3760*/  SYNCS.ARRIVE.TRANS64.RED.A1T0 RZ, [R2+URZ], RZ ;  /* 0x000000ff02ff79a7 */ /* 0x0005ea00081004ff */
[----:B------:R-:W-:Y:S01]  /*3770*/  IMAD.U32 R6, RZ, RZ, UR7 ;  /* 0x00000007ff067e24 */ /* 0x000fe2000f8e00ff */
[----:B------:R-:W3:Y:S04]  /*3780*/  SYNCS.PHASECHK.TRANS64.TRYWAIT P0, [UR4+0x1a0], R5 ;  /* 0x0001a005ff0075a7 */ /* 0x000ee80008001104 */
[----:B------:R-:W-:Y:S01]  /*3790*/  PRMT R6, R0, 0x654, R6 ;  /* 0x0000065400067816 */ /* 0x000fe20000000006 */
[----:B--23--:R-:W-:Y:S06]  /*37a0*/  @!P0 BRA `(.L_x_66) ;  /* 0x0000007000f88947 */ /* 0x00cfec0003800000 */
.L_x_193:
[----:B------:R-:W-:Y:S01]  /*37b0*/  ULEA UR8, UR5, UR6, 0x4 ;  /* 0x0000000605087291 */ /* 0x000fe2000f8e20ff */
[----:B------:R-:W-:Y:S01]  /*37c0*/  SEL R3, R6, R3, !P2 ;  /* 0x0000000306037207 */ /* 0x000fe20005000000 */
[----:B------:R-:W-:Y:S01]  /*37d0*/  UIADD3 UR9, UPT, UPT, UR4, 0x190, URZ ;  /* 0x0000019004097890 */ /* 0x000fe2000fffe0ff */
[----:B--2---:R-:W-:Y:S01]  /*37e0*/  LEA R2, R11, UR6, 0x3 ;  /* 0x000000060b027c11 */ /* 0x004fe2000f8e18ff */
[----:B------:R-:W-:Y:S01]  /*37f0*/  UIADD3 UR8, UPT, UPT, UR8, 0x220, URZ ;  /* 0x0000022008087890 */ /* 0x000fe2000fffe0ff */
[----:B------:R2:W-:Y:S01]  /*3800*/  @!P2 SYNCS.ARRIVE.TRANS64.RED RZ, [R3+URZ], R4 ;  /* 0x0000000403ffa9a7 */ /* 0x0005e200080004ff */
[----:B------:R-:W-:Y:S01]  /*3810*/  UIADD3 UR4, UPT, UPT, UR5, 0x1, URZ ;  /* 0x0000000105047890 */ /* 0x000fe2000fffe0ff */
[----:B------:R-:W-:-:S03]  /*3820*/  VIADD R8, R8, 0x1 ;  /* 0x0000000108087836 */ /* 0x000fc60000000000 */
[----:B------:R-:W-:Y:S02]  /*3830*/  UISETP.NE.AND UP0, UPT, UR4, 0x2, UPT ;  /* 0x000000020400788c */ /* 0x000fe4000bf05270 */
[----:B------:R-:W-:Y:S01]  /*3840*/  ISETP.NE.AND P0, PT, R8, 0x2, PT ;  /* 0x000000020800780c */ /* 0x000fe20003f05270 */
[----:B------:R-:W-:Y:S06]  /*3850*/  UGETNEXTWORKID.BROADCAST [UR8], [UR9] ;  /* 0x00000000080073ca */ /* 0x000fec0008000100 */
[----:B------:R-:W-:Y:S02]  /*3860*/  USEL UR7, URZ, 0x1, UP0 ;  /* 0x00000001ff077887 */ /* 0x000fe40008000000 */
[----:B------:R-:W-:-:S04]  /*3870*/  USEL UR5, UR4, URZ, UP0 ;  /* 0x000000ff04057287 */ /* 0x000fc80008000000 */
[----:B------:R-:W-:Y:S02]  /*3880*/  LOP3.LUT R12, R12, UR7, RZ, 0x3c, !PT ;  /* 0x000000070c0c7c12 */ /* 0x000fe4000f8e3cff */
[----:B--2---:R-:W-:-:S04]  /*3890*/  SHF.L.U32 R4, R10, 0x1f, RZ ;  /* 0x0000001f0a047819 */ /* 0x004fc800000006ff */
[----:B------:R-:W2:Y:S02]  /*38a0*/  SYNCS.PHASECHK.TRANS64.TRYWAIT P1, [R2+URZ+0x190], R4 ;  /* 0x00019004020075a7 */ /* 0x000ea400080211ff */
[----:B--2---:R-:W-:Y:S05]  /*38b0*/  @!P1 BRA `(.L_x_67) ;  /* 0x0000007000cc9947 */ /* 0x004fea0003800000 */
.L_x_194:
[C---:B--2---:R-:W-:Y:S01]  /*38c0*/  LEA R4, R11.reuse, UR6, 0x4 ;  /* 0x000000060b047c11 */ /* 0x044fe2000f8e20ff */
[----:B------:R-:W-:Y:S01]  /*38d0*/  VIADD R2, R2, 0x1a0 ;  /* 0x000001a002027836 */ /* 0x000fe20000000000 */
[----:B------:R-:W-:Y:S01]  /*38e0*/  SEL R8, R8, RZ, P0 ;  /* 0x000000ff08087207 */ /* 0x000fe20000000000 */
[----:B------:R-:W-:-:S03]  /*38f0*/  VIADD R11, R11, 0x1 ;  /* 0x000000010b0b7836 */ /* 0x000fc60000000000 */
[----:B------:R-:W2:Y:S01]  /*3900*/  LDS.128 R4, [R4+0x220] ;  /* 0x0002200004047984 */ /* 0x000ea20000000c00 */
[----:B------:R-:W-:Y:S02]  /*3910*/  PRMT R2, RZ, 0x654, R2 ;  /* 0x00000654ff027816 */ /* 0x000fe40000000002 */
[C---:B------:R-:W-:Y:S01]  /*3920*/  ISETP.NE.AND P1, PT, R11.reuse, 0x2, PT ;  /* 0x000000020b00780c */ /* 0x040fe20003f25270 */
[----:B------:R-:W-:Y:S01]  /*3930*/  @!PT LDS RZ, [RZ] ;  /* 0x00000000fffff984 */ /* 0x000fe20000000800 */
[----:B------:R-:W-:Y:S01]  /*3940*/  @!PT LDS RZ, [RZ] ;  /* 0x00000000fffff984 */ /* 0x000fe20000000800 */
[----:B------:R-:W-:Y:S01]  /*3950*/  @!PT LDS RZ, [RZ] ;  /* 0x00000000fffff984 */ /* 0x000fe20000000800 */
[----:B------:R-:W-:Y:S01]  /*3960*/  @!PT LDS RZ, [RZ] ;  /* 0x00000000fffff984 */ /* 0x000fe20000000800 */
[----:B------:R3:W-:Y:S06]  /*3970*/  MEMBAR.ALL.CTA ;  /* 0x0000000000007992 */ /* 0x0007ec0000008000 */
[----:B---3--:R-:W3:Y:S01]  /*3980*/  FENCE.VIEW.ASYNC.S ;  /* 0x00000000000073c6 */ /* 0x008ee20000000000 */
[----:B------:R-:W-:Y:S01]  /*3990*/  SEL R11, R11, RZ, P1 ;  /* 0x000000ff0b0b7207 */ /* 0x000fe20000800000 */
[----:B---3--:R3:W-:Y:S01]  /*39a0*/  SYNCS.ARRIVE.TRANS64.RED.A1T0 RZ, [R2+URZ], RZ ;  /* 0x000000ff02ff79a7 */ /* 0x0087e200081004ff */
[----:B--2---:R-:W-:-:S02]  /*39b0*/  LOP3.LUT P3, RZ, R6, 0x1, RZ, 0xc0, !PT ;  /* 0x0000000106ff7812 */ /* 0x004fc4000786c0ff */
[----:B------:R-:W-:-:S04]  /*39c0*/  SEL R4, RZ, 0x1, P1 ;  /* 0x00000001ff047807 */ /* 0x000fc80000800000 */
[----:B------:R-:W-:Y:S02]  /*39d0*/  LOP3.LUT R10, R10, R4, RZ, 0x3c, !PT ;  /* 0x000000040a0a7212 */ /* 0x000fe400078e3cff */
[----:B---3--:R-:W-:-:S04]  /*39e0*/  SEL R2, RZ, 0x1, P0 ;  /* 0x00000001ff027807 */ /* 0x008fc80000000000 */
[----:B------:R-:W-:Y:S01]  /*39f0*/  LOP3.LUT R9, R9, R2, RZ, 0x3c, !PT ;  /* 0x0000000209097212 */ /* 0x000fe200078e3cff */
[----:B------:R-:W-:Y:S06]  /*3a00*/  @P3 BRA `(.L_x_68) ;  /* 0xfffffffc002c3947 */ /* 0x000fec000383ffff */
[----:B------:R-:W-:Y:S01]  /*3a10*/  ULEA UR4, UR5, UR6, 0x3 ;  /* 0x0000000605047291 */ /* 0x000fe2000f8e18ff */
[----:B------:R-:W-:-:S08]  /*3a20*/  SHF.L.U32 R2, R12, 0x1f, RZ ;  /* 0x0000001f0c027819 */ /* 0x000fd000000006ff */
[----:B------:R-:W2:Y:S02]  /*3a30*/  SYNCS.PHASECHK.TRANS64 P0, [UR4+0x1a0], R2 ;  /* 0x0001a002ff0075a7 */ /* 0x000ea40008001004 */
[----:B--2---:R-:W-:Y:S05]  /*3a40*/  @P0 BRA `(.L_x_69) ;  /* 0x0000000000080947 */ /* 0x004fea0003800000 */
[----:B------:R-:W2:Y:S02]  /*3a50*/  SYNCS.PHASECHK.TRANS64.TRYWAIT P0, [UR4+0x1a0], R2 ;  /* 0x0001a002ff0075a7 */ /* 0x000ea40008001104 */
[----:B--2---:R-:W-:Y:S05]  /*3a60*/  @!P0 BRA `(.L_x_70) ;  /* 0x0000007000748947 */ /* 0x004fea0003800000 */
.L_x_69:
[----:B------:R-:W-:-:S04]  /*3a70*/  UIADD3 UR7, UPT, UPT, UR5, 0x1, URZ ;  /* 0x0000000105077890 */ /* 0x000fc8000fffe0ff */
[----:B------:R-:W-:-:S04]  /*3a80*/  UISETP.NE.AND UP0, UPT, UR7, 0x2, UPT ;  /* 0x000000020700788c */ /* 0x000fc8000bf05270 */
[----:B------:R-:W-:Y:S02]  /*3a90*/  USEL UR8, URZ, 0x1, UP0 ;  /* 0x00000001ff087887 */ /* 0x000fe40008000000 */
[----:B------:R-:W-:-:S04]  /*3aa0*/  USEL UR7, UR7, URZ, UP0 ;  /* 0x000000ff07077287 */ /* 0x000fc80008000000 */
[----:B------:R-:W-:Y:S01]  /*3ab0*/  ULEA UR7, UR7, UR6, 0x3 ;  /* 0x0000000607077291 */ /* 0x000fe2000f8e18ff */
[----:B--2---:R-:W-:-:S04]  /*3ac0*/  LOP3.LUT R2, R12, UR8, RZ, 0x3c, !PT ;  /* 0x000000080c027c12 */ /* 0x004fc8000f8e3cff */
[----:B------:R-:W-:-:S04]  /*3ad0*/  SHF.L.U32 R0, R2, 0x1f, RZ ;  /* 0x0000001f02007819 */ /* 0x000fc800000006ff */
[----:B------:R-:W2:Y:S02]  /*3ae0*/  SYNCS.PHASECHK.TRANS64 P0, [UR7+0x1a0], R0 ;  /* 0x0001a000ff0075a7 */ /* 0x000ea40008001007 */
[----:B-12---:R-:W-:Y:S05]  /*3af0*/  @P0 EXIT ;  /* 0x000000000000094d */ /* 0x006fea0003800000 */
[----:B------:R-:W-:Y:S02]  /*3b00*/  SHF.L.U32 R2, R2, 0x1f, RZ ;  /* 0x0000001f02027819 */ /* 0x000fe400000006ff */
[----:B------:R-:W-:-:S07]  /*3b10*/  MOV R0, UR7 ;  /* 0x0000000700007c02 */ /* 0x000fce0008000f00 */
.L_x_71:
[----:B-1----:R1:W2:Y:S02]  /*3b20*/  SYNCS.PHASECHK.TRANS64.TRYWAIT P0, [R0+URZ+0x1a0], R2 ;  /* 0x0001a002000075a7 */ /* 0x0022a400080011ff */
[----:B--2---:R-:W-:Y:S05]  /*3b30*/  @!P0 NANOSLEEP.SYNCS 0x989680 ;  /* 0x009896800000895d */ /* 0x004fea0003900000 */
[----:B------:R-:W2:Y:S02]  /*3b40*/  @!P0 SYNCS.PHASECHK.TRANS64 P0, [R0+URZ+0x1a0], R2 ;  /* 0x0001a002000085a7 */ /* 0x000ea400080010ff */
[----:B--2---:R-:W-:Y:S05]  /*3b50*/  @P0 EXIT ;  /* 0x000000000000094d */ /* 0x004fea0003800000 */
[----:B------:R-:W-:Y:S05]  /*3b60*/  BRA `(.L_x_71) ;  /* 0xfffffffc00ec7947 */ /* 0x000fea000383ffff */
.L_x_64:
[----:B------:R-:W-:Y:S05]  /*3b70*/  BRA.U UP4, `(.L_x_72) ;  /* 0x0000000d04807547 */ /* 0x000fea000b800000 */
[----:B------:R-:W-:Y:S01]  /*3b80*/  UMOV UR4, 0x40 ;  /* 0x0000004000047882 */ /* 0x000fe20000000000 */
[----:B------:R-:W-:Y:S01]  /*3b90*/  NOP ;  /* 0x0000000000007918 */ /* 0x000fe20000000000 */
[----:B------:R-:W-:Y:S01]  /*3ba0*/  ULEA UR5, UR45, UR4, 0x18 ;  /* 0x000000042d057291 */ /* 0x000fe2000f8ec0ff */
[----:B------:R-:W-:Y:S02]  /*3bb0*/  UMOV UR6, 0x400 ;  /* 0x0000040000067882 */ /* 0x000fe40000000000 */
[----:B------:R-:W-:-:S06]  /*3bc0*/  ULEA UR6, UR45, UR6, 0x18 ;  /* 0x000000062d067291 */ /* 0x000fcc000f8ec0ff */
[----:B------:R-:W2:Y:S02]  /*3bd0*/  LDS.U8 R0, [UR5+0x1c] ;  /* 0x00001c05ff007984 */ /* 0x000ea40008000000 */
[----:B--2---:R-:W-:-:S13]  /*3be0*/  ISETP.NE.AND P0, PT, R0, RZ, PT ;  /* 0x000000ff0000720c */ /* 0x004fda0003f05270 */
[----:B------:R-:W-:Y:S05]  /*3bf0*/  @P0 BRA `(.L_x_73) ;  /* 0x0000000000580947 */ /* 0x000fea0003800000 */
[----:B------:R-:W-:-:S13]  /*3c00*/  ELECT P0, URZ, PT ;  /* 0x0000000000ff782f */ /* 0x000fda0003800000 */
[----:B------:R-:W-:Y:S05]  /*3c10*/  @!P0 BRA `(.L_x_74) ;  /* 0x0000000000608947 */ /* 0x000fea0003800000 */
[----:B------:R-:W-:Y:S01]  /*3c20*/  UMOV UR4, 0x10 ;  /* 0x0000001000047882 */ /* 0x000fe20000000000 */
[----:B------:R-:W-:Y:S01]  /*3c30*/  HFMA2 R0, -RZ, RZ, 0, 5.9604644775390625e-08 ;  /* 0x00000001ff007431 */ /* 0x000fe200000001ff */
[----:B------:R-:W-:-:S03]  /*3c40*/  MOV R3, 0xffff ;  /* 0x0000ffff00037802 */ /* 0x000fc60000000f00 */
[----:B------:R-:W-:Y:S04]  /*3c50*/  DEPBAR.LE SB2, 0x36 ;  /* 0x0000ad800000791a */ /* 0x000fe80000000000 */
[----:B------:R-:W2:Y:S02]  /*3c60*/  UTCATOMSWS.FIND_AND_SET.ALIGN UP0, UR4, UR4 ;  /* 0x00000004000475e3 */ /* 0x000ea40008000800 */
[----:B--2---:R-:W-:Y:S01]  /*3c70*/  MOV R4, UR4 ;  /* 0x0000000400047c02 */ /* 0x004fe20008000f00 */
[----:B------:R-:W-:Y:S06]  /*3c80*/  BRA.U UP0, `(.L_x_75) ;  /* 0x0000000100187547 */ /* 0x000fec000b800000 */
.L_x_76:
[----:B------:R-:W-:Y:S05]  /*3c90*/  NANOSLEEP 0x64 ;  /* 0x000000640000795d */ /* 0x000fea0003800000 */
[----:B------:R-:W-:-:S05]  /*3ca0*/  UMOV UR4, 0x10 ;  /* 0x0000001000047882 */ /* 0x000fca0000000000 */
[----:B------:R-:W-:Y:S04]  /*3cb0*/  DEPBAR.LE SB2, 0x36 ;  /* 0x0000ad800000791a */ /* 0x000fe80000000000 */
[----:B------:R-:W2:Y:S02]  /*3cc0*/  UTCATOMSWS.FIND_AND_SET.ALIGN UP0, UR4, UR4 ;  /* 0x00000004000475e3 */ /* 0x000ea40008000800 */
[----:B--2---:R-:W-:Y:S01]  /*3cd0*/  MOV R4, UR4 ;  /* 0x0000000400047c02 */ /* 0x004fe20008000f00 */
[----:B------:R-:W-:Y:S05]  /*3ce0*/  BRA.U !UP0, `(.L_x_76) ;  /* 0xfffffffd08e87547 */ /* 0x000fea000b83ffff */
.L_x_75:
[-C--:B------:R-:W-:Y:S02]  /*3cf0*/  SHF.L.U32 R3, R3, R4.reuse, RZ ;  /* 0x0000000403037219 */ /* 0x080fe400000006ff */
[----:B------:R-:W-:Y:S01]  /*3d00*/  SHF.L.U32 R0, R0, R4, RZ ;  /* 0x0000000400007219 */ /* 0x000fe200000006ff */
[----:B------:R-:W-:Y:S02]  /*3d10*/  IMAD.SHL.U32 R4, R4, 0x20, RZ ;  /* 0x0000002004047824 */ /* 0x000fe400078e00ff */
[----:B------:R2:W-:Y:S04]  /*3d20*/  ATOMS.OR RZ, [UR5+0x14], R3 ;  /* 0x00001403ffff798c */ /* 0x0005e8000b000005 */
[----:B------:R2:W-:Y:S04]  /*3d30*/  ATOMS.OR RZ, [UR5+0x18], R0 ;  /* 0x00001800ffff798c */ /* 0x0005e8000b000005 */
[----:B------:R2:W-:Y:S01]  /*3d40*/  STS [UR6+0x240], R4 ;  /* 0x00024004ff007988 */ /* 0x0005e20008000806 */
[----:B------:R-:W-:Y:S05]  /*3d50*/  BRA `(.L_x_74) ;  /* 0x0000000000107947 */ /* 0x000fea0003800000 */
.L_x_73:
[----:B------:R-:W-:Y:S02]  /*3d60*/  MOV R0, 0xffffffff ;  /* 0xffffffff00007802 */ /* 0x000fe40000000f00 */
[----:B------:R-:W-:-:S03]  /*3d70*/  MOV R4, 0x3da0 ;  /* 0x00003da000047802 */ /* 0x000fc60000000f00 */
[----:B------:R2:W-:Y:S04]  /*3d80*/  STS [UR6+0x240], R0 ;  /* 0x00024000ff007988 */ /* 0x0005e80008000806 */
[----:B-12--5:R-:W-:Y:S05]  /*3d90*/  CALL.REL.NOINC `($__internal_1_$__cuda_sm10x_tcgen05_guardrail_trap_phase_invalid_during_alloc) ;  /* 0x0000007400bc7944 */ /* 0x026fea0003c00000 */
.L_x_74:
[----:B------:R-:W-:Y:S05]  /*3da0*/  WARPSYNC.ALL ;  /* 0x0000000000007948 */ /* 0x000fea0003800000 */
[----:B------:R-:W3:Y:S01]  /*3db0*/  S2UR UR4, SR_CgaCtaId ;  /* 0x00000000000479c3 */ /* 0x000ee20000008800 */
[----:B------:R-:W-:Y:S01]  /*3dc0*/  UMOV UR13, 0x400 ;  /* 0x00000400000d7882 */ /* 0x000fe20000000000 */
[----:B------:R-:W-:-:S06]  /*3dd0*/  NOP ;  /* 0x0000000000007918 */ /* 0x000fcc0000000000 */
[----:B------:R-:W-:Y:S06]  /*3de0*/  BAR.ARV 0x6, 0xa0 ;  /* 0x0182800000007b1d */ /* 0x000fec0000002000 */
[----:B------:R-:W4:Y:S01]  /*3df0*/  LDCU UR5, c[0x0][0x38c] ;  /* 0x00007180ff0577ac */ /* 0x000f220008000800 */
[----:B------:R-:W-:Y:S01]  /*3e00*/  LOP3.LUT R2, R2, 0xffff, RZ, 0xc0, !PT ;  /* 0x0000ffff02027812 */ /* 0x000fe200078ec0ff */
[----:B------:R-:W-:Y:S01]  /*3e10*/  IMAD.MOV.U32 R11, RZ, RZ, 0x1 ;  /* 0x00000001ff0b7424 */ /* 0x000fe200078e00ff */
[----:B------:R-:W-:Y:S01]  /*3e20*/  CS2R R8, SRZ ;  /* 0x0000000000087805 */ /* 0x000fe2000001ff00 */
[----:B------:R-:W1:Y:S01]  /*3e30*/  LDCU UR8, c[0x0][0x38c] ;  /* 0x00007180ff0877ac */ /* 0x000e620008000800 */
[----:B------:R-:W-:Y:S01]  /*3e40*/  R2UR UR15, R2 ;  /* 0x00000000020f72ca */ /* 0x000fe200000e0000 */
[----:B------:R-:W-:Y:S01]  /*3e50*/  IMAD.MOV.U32 R10, RZ, RZ, RZ ;  /* 0x000000ffff0a7224 */ /* 0x000fe200078e00ff */
[----:B------:R-:W-:Y:S01]  /*3e60*/  UMOV UR18, URZ ;  /* 0x000000ff00127c82 */ /* 0x000fe20008000000 */
[----:B------:R-:W-:Y:S01]  /*3e70*/  UMOV UR10, URZ ;  /* 0x000000ff000a7c82 */ /* 0x000fe20008000000 */
[----:B---3--:R-:W-:Y:S01]  /*3e80*/  ULEA UR13, UR4, UR13, 0x18 ;  /* 0x0000000d040d7291 */ /* 0x008fe2000f8ec0ff */
[----:B------:R-:W-:Y:S01]  /*3e90*/  UMOV UR20, 0x0 ;  /* 0x0000000000147882 */ /* 0x000fe20000000000 */
[----:B------:R-:W-:-:S02]  /*3ea0*/  UMOV UR21, 0x44004a0 ;  /* 0x044004a000157882 */ /* 0x000fc40000000000 */
[----:B------:R-:W-:Y:S02]  /*3eb0*/  UIADD3 UR6, UPT, UPT, UR13, 0x6600, URZ ;  /* 0x000066000d067890 */ /* 0x000fe4000fffe0ff */
[----:B------:R-:W-:Y:S02]  /*3ec0*/  UIADD3 UR7, UPT, UPT, UR13, 0x10600, URZ ;  /* 0x000106000d077890 */ /* 0x000fe4000fffe0ff */
[----:B----4-:R-:W-:Y:S01]  /*3ed0*/  UIADD3 UR5, UPT, UPT, UR5, 0x1f, URZ ;  /* 0x0000001f05057890 */ /* 0x010fe2000fffe0ff */
[----:B--2---:R-:W2:Y:S01]  /*3ee0*/  LDS R0, [UR13+0x240] ;  /* 0x0002400dff007984 */ /* 0x004ea20008000800 */
[----:B------:R-:W-:Y:S02]  /*3ef0*/  USHF.R.U32.HI UR6, URZ, 0x4, UR6 ;  /* 0x00000004ff067899 */ /* 0x000fe40008011606 */
[----:B------:R-:W-:Y:S02]  /*3f00*/  USHF.R.S32.HI UR4, URZ, 0x1f, UR5 ;  /* 0x0000001fff047899 */ /* 0x000fe40008011405 */
[----:B------:R-:W-:-:S02]  /*3f10*/  ULOP3.LUT UR6, UR6, 0x3fff, URZ, 0xc0, !UPT ;  /* 0x00003fff06067892 */ /* 0x000fc4000f8ec0ff */
[----:B------:R-:W-:Y:S02]  /*3f20*/  ULEA.HI UR4, UR4, UR5, URZ, 0x5 ;  /* 0x0000000504047291 */ /* 0x000fe4000f8f28ff */
[----:B------:R-:W-:Y:S02]  /*3f30*/  USHF.R.U32.HI UR5, URZ, 0x4, UR7 ;  /* 0x00000004ff057899 */ /* 0x000fe40008011607 */
[----:B------:R-:W-:Y:S02]  /*3f40*/  USHF.R.S32.HI UR22, URZ, 0x5, UR4 ;  /* 0x00000005ff167899 */ /* 0x000fe40008011404 */
[----:B------:R-:W-:Y:S02]  /*3f50*/  ULOP3.LUT UR5, UR5, 0x3fff, URZ, 0xc0, !UPT ;  /* 0x00003fff05057892 */ /* 0x000fe4000f8ec0ff */
[----:B------:R-:W-:Y:S02]  /*3f60*/  UISETP.LT.AND UP0, UPT, UR22, 0x1, UPT ;  /* 0x000000011600788c */ /* 0x000fe4000bf01270 */
[----:B------:R-:W-:-:S02]  /*3f70*/  ULOP3.LUT UR16, UR6, 0x10000, URZ, 0xfc, !UPT ;  /* 0x0001000006107892 */ /* 0x000fc4000f8efcff */
[----:B------:R-:W-:Y:S02]  /*3f80*/  USEL UR23, UR22, 0x1, !UP0 ;  /* 0x0000000116177887 */ /* 0x000fe4000c000000 */
[----:B------:R-:W-:Y:S02]  /*3f90*/  ULOP3.LUT UR17, UR5, 0x10000, URZ, 0xfc, !UPT ;  /* 0x0001000005117892 */ /* 0x000fe4000f8efcff */
[----:B------:R-:W-:Y:S02]  /*3fa0*/  UIADD3 UR23, UPT, UPT, -UR23, URZ, URZ ;  /* 0x000000ff17177290 */ /* 0x000fe4000fffe1ff */
[----:B-1----:R-:W-:Y:S01]  /*3fb0*/  UISETP.GE.AND UP4, UPT, UR8, 0x1, UPT ;  /* 0x000000010800788c */ /* 0x002fe2000bf86270 */
[----:B--2---:R-:W-:-:S15]  /*3fc0*/  R2UR UR24, R0 ;  /* 0x00000000001872ca */ /* 0x004fde00000e0000 */
.L_x_83:
[----:B------:R-:W-:Y:S02]  /*3fd0*/  LEA R0, R10, UR13, 0x3 ;  /* 0x0000000d0a007c11 */ /* 0x000fe4000f8e18ff */
[----:B------:R-:W-:Y:S02]  /*3fe0*/  SHF.L.U32 R2, R9, 0x1f, RZ ;  /* 0x0000001f09027819 */ /* 0x000fe400000006ff */
[----:B------:R-:W-:Y:S01]  /*3ff0*/  PLOP3.LUT P0, PT, PT, PT, UP4, 0x80, 0x8 ;  /* 0x000000000008781c */ /* 0x000fe20003f0f048 */
[----:B------:R-:W-:Y:S01]  /*4000*/  VIADD R3, R0, 0x1a0 ;  /* 0x000001a000037836 */ /* 0x000fe20000000000 */
[----:B-1----:R-:W1:Y:S02]  /*4010*/  SYNCS.PHASECHK.TRANS64.TRYWAIT P1, [R0+URZ+0x190], R2 ;  /* 0x00019002000075a7 */ /* 0x002e6400080211ff */
[----:B-1-3--:R-:W-:Y:S09]  /*4020*/  @!P1 BRA `(.L_x_77) ;  /* 0x0000006c001c9947 */ /* 0x00aff20003800000 */
.L_x_196:
[----:B------:R-:W-:Y:S01]  /*4030*/  LEA R4, R10, UR13, 0x4 ;  /* 0x0000000d0a047c11 */ /* 0x000fe2000f8e20ff */
[----:B------:R-:W-:Y:S01]  /*4040*/  @UP4 ULEA UR4, UR10, UR13, 0x3 ;  /* 0x0000000d0a044291 */ /* 0x000fe2000f8e18ff */
[----:B------:R-:W-:Y:S01]  /*4050*/  PLOP3.LUT P2, PT, PT, PT, PT, 0x80, 0x8 ;  /* 0x000000000008781c */ /* 0x000fe20003f4f070 */
[----:B------:R-:W-:Y:S01]  /*4060*/  ULEA UR19, UR18, UR13, 0x3 ;  /* 0x0000000d12137291 */ /* 0x000fe2000f8e18ff */
[----:B------:R-:W-:Y:S02]  /*4070*/  PRMT R3, RZ, 0x654, R3 ;  /* 0x00000654ff037816 */ /* 0x000fe40000000003 */
[----:B------:R-:W2:Y:S01]  /*4080*/  LDS.128 R4, [R4+0x220] ;  /* 0x0002200004047984 */ /* 0x000ea20000000c00 */
[----:B-1----:R-:W-:Y:S02]  /*4090*/  @P0 SHF.L.U32 R2, R8, 0x1f, RZ ;  /* 0x0000001f08020819 */ /* 0x002fe400000006ff */
[----:B------:R-:W-:Y:S01]  /*40a0*/  SHF.L.U32 R0, R11, 0x1f, RZ ;  /* 0x0000001f0b007819 */ /* 0x000fe200000006ff */
[----:B------:R-:W-:Y:S01]  /*40b0*/  @!PT LDS RZ, [RZ] ;  /* 0x00000000fffff984 */ /* 0x000fe20000000800 */
[----:B------:R-:W-:Y:S01]  /*40c0*/  @!PT LDS RZ, [RZ] ;  /* 0x00000000fffff984 */ /* 0x000fe20000000800 */
[----:B------:R-:W-:Y:S01]  /*40d0*/  @!PT LDS RZ, [RZ] ;  /* 0x00000000fffff984 */ /* 0x000fe20000000800 */
[----:B------:R-:W-:Y:S01]  /*40e0*/  @!PT LDS RZ, [RZ] ;  /* 0x00000000fffff984 */ /* 0x000fe20000000800 */
[----:B------:R1:W-:Y:S06]  /*40f0*/  MEMBAR.ALL.CTA ;  /* 0x0000000000007992 */ /* 0x0003ec0000008000 */
[----:B-1----:R-:W1:Y:S02]  /*4100*/  FENCE.VIEW.ASYNC.S ;  /* 0x00000000000073c6 */ /* 0x002e640000000000 */
[----:B-1----:R1:W-:Y:S01]  /*4110*/  SYNCS.ARRIVE.TRANS64.RED.A1T0 RZ, [R3+URZ], RZ ;  /* 0x000000ff03ff79a7 */ /* 0x0023e200081004ff */
[----:B------:R1:W3:Y:S01]  /*4120*/  @P0 SYNCS.PHASECHK.TRANS64.TRYWAIT P2, [UR4], R2 ;  /* 0x00000002ff0005a7 */ /* 0x0002e20008041104 */
[----:B--2---:R-:W-:Y:S01]  /*4130*/  LOP3.LUT P1, RZ, R6, 0x1, RZ, 0xc0, !PT ;  /* 0x0000000106ff7812 */ /* 0x004fe2000782c0ff */
[----:B------:R-:W2:Y:S02]  /*4140*/  SYNCS.PHASECHK.TRANS64.TRYWAIT P0, [UR19+0x1d0], R0 ;  /* 0x0001d000ff0075a7 */ /* 0x000ea40008001113 */
[----:B-123--:R-:W-:Y:S10]  /*4150*/  @!P0 BRA `(.L_x_78) ;  /* 0x0000006800e48947 */ /* 0x00eff40003800000 */
.L_x_198:
[----:B------:R-:W-:Y:S01]  /*4160*/  IADD3 R10, PT, PT, R10, 0x1, RZ ;  /* 0x000000010a0a7810 */ /* 0x000fe20007ffe0ff */
[----:B------:R-:W-:Y:S06]  /*4170*/  BRA.U !UP4, `(.L_x_79) ;  /* 0x000000010ca07547 */ /* 0x000fec000b800000 */
[----:B------:R-:W-:Y:S02]  /*4180*/  ULEA.HI UR4, UR18, UR18, URZ, 0x1 ;  /* 0x0000001212047291 */ /* 0x000fe4000f8f08ff */
[----:B------:R-:W-:Y:S02]  /*4190*/  UPLOP3.LUT UP2, UPT, UPT, UPT, UPT, 0x40, 0x4 ;  /* 0x000000000004789c */ /* 0x000fe40003f4e870 */
[----:B------:R-:W-:Y:S02]  /*41a0*/  USHF.L.U32 UR5, UR4, 0x7, URZ ;  /* 0x0000000704057899 */ /* 0x000fe400080006ff */
[----:B------:R-:W-:Y:S02]  /*41b0*/  ULOP3.LUT UR14, UR4, 0xffe, URZ, 0xc0, !UPT ;  /* 0x00000ffe040e7892 */ /* 0x000fe4000f8ec0ff */
[----:B------:R-:W-:Y:S02]  /*41c0*/  ULOP3.LUT UR4, UR5, 0xffffff00, URZ, 0xc0, !UPT ;  /* 0xffffff0005047892 */ /* 0x000fe4000f8ec0ff */
[----:B------:R-:W-:-:S02]  /*41d0*/  UIADD3 UR14, UPT, UPT, -UR14, UR18, URZ ;  /* 0x000000120e0e7290 */ /* 0x000fc4000fffe1ff */
[----:B------:R-:W-:Y:S01]  /*41e0*/  UIADD3 UR4, UPT, UPT, UR24, UR4, URZ ;  /* 0x0000000418047290 */ /* 0x000fe2000fffe0ff */
[----:B------:R-:W-:Y:S01]  /*41f0*/  UMOV UR12, UR23 ;  /* 0x00000017000c7c82 */ /* 0x000fe20008000000 */
[----:B------:R-:W-:Y:S02]  /*4200*/  UMOV UR11, UR22 ;  /* 0x00000016000b7c82 */ /* 0x000fe40008000000 */
[----:B------:R-:W-:Y:S01]  /*4210*/  ULEA UR14, UR14, UR4, 0x14 ;  /* 0x000000040e0e7291 */ /* 0x000fe2000f8ea0ff */
[----:B------:R-:W-:-:S11]  /*4220*/  UMOV UR5, UR10 ;  /* 0x0000000a00057c82 */ /* 0x000fd60008000000 */
.L_x_82:
[----:B------:R-:W-:Y:S02]  /*4230*/  UIADD3 UR12, UPT, UPT, UR12, 0x1, URZ ;  /* 0x000000010c0c7890 */ /* 0x000fe4000fffe0ff */
[----:B--2---:R-:W-:Y:S02]  /*4240*/  ULEA UR6, UR5, UR13, 0x3 ;  /* 0x0000000d05067291 */ /* 0x004fe4000f8e18ff */
[----:B------:R-:W-:Y:S01]  /*4250*/  UISETP.NE.AND UP3, UPT, UR12, URZ, UPT ;  /* 0x000000ff0c00728c */ /* 0x000fe2000bf65270 */
[----:B---3--:R-:W-:Y:S10]  /*4260*/  @P2 BRA `(.L_x_80) ;  /* 0x00000000000c2947 */ /* 0x008ff40003800000 */
[----:B-1----:R-:W-:Y:S04]  /*4270*/  SHF.L.U32 R2, R8, 0x1f, RZ ;  /* 0x0000001f08027819 */ /* 0x002fe800000006ff */
[----:B------:R-:W1:Y:S02]  /*4280*/  SYNCS.PHASECHK.TRANS64.TRYWAIT P0, [UR6], R2 ;  /* 0x00000002ff0075a7 */ /* 0x000e640008001106 */
[----:B-1----:R-:W-:Y:S05]  /*4290*/  @!P0 BRA `(.L_x_81) ;  /* 0x0000006800ac8947 */ /* 0x002fea0003800000 */
.L_x_80:
[----:B------:R-:W-:Y:S01]  /*42a0*/  UISETP.NE.AND UP0, UPT, UR11, 0x1, UPT ;  /* 0x000000010b00788c */ /* 0x000fe2000bf05270 */
[----:B------:R-:W-:Y:S01]  /*42b0*/  PLOP3.LUT P2, PT, PT, PT, PT, 0x80, 0x8 ;  /* 0x000000000008781c */ /* 0x000fe20003f4f070 */
[----:B------:R-:W-:Y:S02]  /*42c0*/  UIADD3 UR4, UPT, UPT, UR5, 0x1, URZ ;  /* 0x0000000105047890 */ /* 0x000fe4000fffe0ff */
[----:B------:R-:W-:Y:S02]  /*42d0*/  ULEA UR8, UR5, UR17, 0x9 ;  /* 0x0000001105087291 */ /* 0x000fe4000f8e48ff */
[----:B------:R-:W-:Y:S01]  /*42e0*/  UISETP.NE.AND UP1, UPT, UR4, 0x14, UPT ;  /* 0x000000140400788c */ /* 0x000fe2000bf25270 */
[----:B------:R-:W-:Y:S01]  /*42f0*/  PLOP3.LUT P0, PT, PT, PT, UP0, 0x80, 0x8 ;  /* 0x000000000008781c */ /* 0x000fe20003f0f008 */
[----:B------:R-:W-:Y:S02]  /*4300*/  UIADD3 UR11, UPT, UPT, UR11, -0x1, URZ ;  /* 0xffffffff0b0b7890 */ /* 0x000fe4000fffe0ff */
[----:B------:R-:W-:Y:S02]  /*4310*/  USEL UR7, URZ, 0x1, UP1 ;  /* 0x00000001ff077887 */ /* 0x000fe40008800000 */
[----:B------:R-:W-:Y:S01]  /*4320*/  USEL UR10, UR4, URZ, UP1 ;  /* 0x000000ff040a7287 */ /* 0x000fe20008800000 */
[----:B------:R-:W-:Y:S03]  /*4330*/  UMOV UR9, 0xc0004010 ;  /* 0xc000401000097882 */ /* 0x000fe60000000000 */
[----:B------:R-:W-:Y:S01]  /*4340*/  @UP0 ULEA UR4, UR10, UR13, 0x3 ;  /* 0x0000000d0a040291 */ /* 0x000fe2000f8e18ff */
[----:B------:R-:W-:Y:S01]  /*4350*/  LOP3.LUT R8, R8, UR7, RZ, 0x3c, !PT ;  /* 0x0000000708087c12 */ /* 0x000fe2000f8e3cff */
[----:B------:R-:W-:Y:S03]  /*4360*/  UMOV UR7, 0xc0004010 ;  /* 0xc000401000077882 */ /* 0x000fe60000000000 */
[----:B-1----:R-:W-:Y:S04]  /*4370*/  @P0 SHF.L.U32 R0, R8, 0x1f, RZ ;  /* 0x0000001f08000819 */ /* 0x002fe800000006ff */
[----:B------:R2:W3:Y:S01]  /*4380*/  @P0 SYNCS.PHASECHK.TRANS64.TRYWAIT P2, [UR4], R0 ;  /* 0x00000000ff0005a7 */ /* 0x0004e20008041104 */
[----:B------:R-:W-:Y:S02]  /*4390*/  UIADD3 UR4, UPT, UPT, UR6, 0xa0, URZ ;  /* 0x000000a006047890 */ /* 0x000fe4000fffe0ff */
[----:B------:R-:W-:Y:S03]  /*43a0*/  ULEA UR6, UR5, UR16, 0x7 ;  /* 0x0000001005067291 */ /* 0x000fe6000f8e38ff */
[----:B------:R-:W-:Y:S06]  /*43b0*/  UMOV UR5, UR10 ;  /* 0x0000000a00057c82 */ /* 0x000fec0008000000 */
[----:B------:R2:W-:Y:S01]  /*43c0*/  UTCIMMA gdesc[UR6], gdesc[UR8], tmem[UR14], tmem[UR20], idesc[UR21], UP2 ;  /* 0x00ff1408060075ea */ /* 0x0005e2000900010e */
[----:B------:R-:W-:Y:S01]  /*43d0*/  UPLOP3.LUT UP2, UPT, UPT, UPT, UPT, 0x80, 0x8 ;  /* 0x000000000008789c */ /* 0x000fe20003f4f070 */
[----:B------:R2:W-:Y:S01]  /*43e0*/  UTCBAR.MULTICAST [UR4], URZ, UR15 ;  /* 0x000000ff040073e9 */ /* 0x0005e2000800080f */
[----:B------:R-:W-:Y:S09]  /*43f0*/  BRA.U UP3, `(.L_x_82) ;  /* 0xfffffffd038c7547 */ /* 0x000ff2000b83ffff */
.L_x_79:
[----:B--2---:R-:W-:Y:S01]  /*4400*/  UIADD3 UR4, UPT, UPT, UR18, 0x1, URZ ;  /* 0x0000000112047890 */ /* 0x004fe2000fffe0ff */
[C---:B------:R-:W-:Y:S01]  /*4410*/  ISETP.NE.AND P0, PT, R10.reuse, 0x2, PT ;  /* 0x000000020a00780c */ /* 0x040fe20003f05270 */
[----:B------:R-:W-:Y:S02]  /*4420*/  UIADD3 UR5, UPT, UPT, UR19, 0x1b0, URZ ;  /* 0x000001b013057890 */ /* 0x000fe4000fffe0ff */
[----:B------:R-:W-:Y:S01]  /*4430*/  UISETP.NE.AND UP0, UPT, UR4, 0x4, UPT ;  /* 0x000000040400788c */ /* 0x000fe2000bf05270 */
[----:B-1----:R-:W-:Y:S02]  /*4440*/  SEL R0, RZ, 0x1, P0 ;  /* 0x00000001ff007807 */ /* 0x002fe40000000000 */
[----:B------:R-:W-:Y:S01]  /*4450*/  SEL R10, R10, RZ, P0 ;  /* 0x000000ff0a0a7207 */ /* 0x000fe20000000000 */
[----:B------:R-:W-:Y:S01]  /*4460*/  USEL UR6, URZ, 0x1, UP0 ;  /* 0x00000001ff067887 */ /* 0x000fe20008000000 */
[----:B------:R-:W-:Y:S01]  /*4470*/  LOP3.LUT R9, R9, R0, RZ, 0x3c, !PT ;  /* 0x0000000009097212 */ /* 0x000fe200078e3cff */
[----:B------:R-:W-:Y:S01]  /*4480*/  USEL UR18, UR4, URZ, UP0 ;  /* 0x000000ff04127287 */ /* 0x000fe20008000000 */
[----:B------:R1:W-:Y:S03]  /*4490*/  UTCBAR [UR5], URZ ;  /* 0x000000ff050073e9 */ /* 0x0003e600080000ff */
[----:B------:R-:W-:Y:S01]  /*44a0*/  LOP3.LUT R11, R11, UR6, RZ, 0x3c, !PT ;  /* 0x000000060b0b7c12 */ /* 0x000fe2000f8e3cff */
[----:B------:R-:W-:Y:S07]  /*44b0*/  @P1 BRA `(.L_x_83) ;  /* 0xfffffff800c41947 */ /* 0x000fee000383ffff */
[----:B------:R-:W2:Y:S01]  /*44c0*/  S2UR UR8, SR_CgaCtaId ;  /* 0x00000000000879c3 */ /* 0x000ea20000008800 */
[----:B------:R-:W-:Y:S01]  /*44d0*/  ELECT P0, URZ, PT ;  /* 0x0000000000ff782f */ /* 0x000fe20003800000 */
[----:B------:R-:W-:Y:S01]  /*44e0*/  IMAD.MOV.U32 R0, RZ, RZ, 0x1 ;  /* 0x00000001ff007424 */ /* 0x000fe200078e00ff */
[----:B------:R-:W-:Y:S01]  /*44f0*/  UIADD3 UR13, UPT, UPT, UR13, 0x1d0, URZ ;  /* 0x000001d00d0d7890 */ /* 0x000fe2000fffe0ff */
[----:B------:R-:W-:Y:S01]  /*4500*/  SHF.L.U32 R2, R11, 0x1f, RZ ;  /* 0x0000001f0b027819 */ /* 0x000fe200000006ff */
[----:B------:R-:W-:-:S03]  /*4510*/  UMOV UR4, 0x40 ;  /* 0x0000004000047882 */ /* 0x000fc60000000000 */
[----:B------:R-:W-:Y:S01]  /*4520*/  UVIRTCOUNT.DEALLOC.SMPOOL 0x80 ;  /* 0x000000800000784c */ /* 0x000fe20000000000 */
[----:B--2---:R-:W-:Y:S02]  /*4530*/  ULEA UR8, UR8, UR4, 0x18 ;  /* 0x0000000408087291 */ /* 0x004fe4000f8ec0ff */
[----:B------:R-:W-:-:S07]  /*4540*/  ULEA UR4, UR18, UR13, 0x3 ;  /* 0x0000000d12047291 */ /* 0x000fce000f8e18ff */
[----:B------:R2:W-:Y:S02]  /*4550*/  @P0 STS.U8 [UR8+0x1c], R0 ;  /* 0x00001c00ff000988 */ /* 0x0005e40008000008 */
[----:B------:R-:W4:Y:S02]  /*4560*/  SYNCS.PHASECHK.TRANS64.TRYWAIT P0, [UR4], R2 ;  /* 0x00000002ff0075a7 */ /* 0x000f240008001104 */
[----:B--2-4-:R-:W-:Y:S05]  /*4570*/  @!P0 BRA `(.L_x_84) ;  /* 0x00000068000c8947 */ /* 0x014fea0003800000 */
.L_x_201:
[----:B------:R-:W-:-:S04]  /*4580*/  UIADD3 UR4, UPT, UPT, UR18, 0x1, URZ ;  /* 0x0000000112047890 */ /* 0x000fc8000fffe0ff */
[----:B------:R-:W-:-:S04]  /*4590*/  UISETP.NE.AND UP0, UPT, UR4, 0x4, UPT ;  /* 0x000000040400788c */ /* 0x000fc8000bf05270 */
[----:B------:R-:W-:Y:S02]  /*45a0*/  USEL UR6, URZ, 0x1, UP0 ;  /* 0x00000001ff067887 */ /* 0x000fe40008000000 */
[----:B------:R-:W-:-:S04]  /*45b0*/  USEL UR4, UR4, URZ, UP0 ;  /* 0x000000ff04047287 */ /* 0x000fc80008000000 */
[----:B-1----:R-:W-:Y:S01]  /*45c0*/  ULEA UR5, UR4, UR13, 0x3 ;  /* 0x0000000d04057291 */ /* 0x002fe2000f8e18ff */
[----:B--2---:R-:W-:-:S04]  /*45d0*/  LOP3.LUT R2, R11, UR6, RZ, 0x3c, !PT ;  /* 0x000000060b027c12 */ /* 0x004fc8000f8e3cff */
[----:B------:R-:W-:-:S04]  /*45e0*/  SHF.L.U32 R3, R2, 0x1f, RZ ;  /* 0x0000001f02037819 */ /* 0x000fc800000006ff */
[----:B------:R-:W1:Y:S02]  /*45f0*/  SYNCS.PHASECHK.TRANS64.TRYWAIT P0, [UR5], R3 ;  /* 0x00000003ff0075a7 */ /* 0x000e640008001105 */
[----:B-1----:R-:W-:Y:S05]  /*4600*/  @!P0 BRA `(.L_x_85) ;  /* 0x0000006800008947 */ /* 0x002fea0003800000 */
.L_x_203:
        /* <DEDUP_REMOVED lines=9> */
.L_x_205:
[----:B------:R-:W-:-:S04]  /*46a0*/  UIADD3 UR4, UPT, UPT, UR4, 0x1, URZ ;  /* 0x0000000104047890 */ /* 0x000fc8000fffe0ff */
[----:B------:R-:W-:-:S04]  /*46b0*/  UISETP.NE.AND UP0, UPT, UR4, 0x4, UPT ;  /* 0x000000040400788c */ /* 0x000fc8000bf05270 */
[----:B------:R-:W-:Y:S02]  /*46c0*/  USEL UR5, URZ, 0x1, UP0 ;  /* 0x00000001ff057887 */ /* 0x000fe40008000000 */
[----:B------:R-:W-:-:S04]  /*46d0*/  USEL UR4, UR4, URZ, UP0 ;  /* 0x000000ff04047287 */ /* 0x000fc80008000000 */
[----:B------:R-:W-:Y:S01]  /*46e0*/  ULEA UR4, UR4, UR13, 0x3 ;  /* 0x0000000d04047291 */ /* 0x000fe2000f8e18ff */
[----:B------:R-:W-:-:S04]  /*46f0*/  LOP3.LUT R2, R2, UR5, RZ, 0x3c, !PT ;  /* 0x0000000502027c12 */ /* 0x000fc8000f8e3cff */
[----:B------:R-:W-:-:S04]  /*4700*/  SHF.L.U32 R2, R2, 0x1f, RZ ;  /* 0x0000001f02027819 */ /* 0x000fc800000006ff */
[----:B------:R-:W2:Y:S02]  /*4710*/  SYNCS.PHASECHK.TRANS64.TRYWAIT P0, [UR4], R2 ;  /* 0x00000002ff0075a7 */ /* 0x000ea40008001104 */
[----:B--2---:R-:W-:Y:S05]  /*4720*/  @!P0 BRA `(.L_x_87) ;  /* 0x0000006400e88947 */ /* 0x004fea0003800000 */
.L_x_207:
[----:B------:R-:W-:Y:S01]  /*4730*/  NOP ;  /* 0x0000000000007918 */ /* 0x000fe20000000000 */
[----:B-1----:R-:W1:Y:S01]  /*4740*/  LDS R0, [UR8+0x14] ;  /* 0x00001408ff007984 */ /* 0x002e620008000800 */
[----:B------:R-:W-:Y:S01]  /*4750*/  ULOP3.LUT UR4, UR24, 0xffff, URZ, 0xc0, !UPT ;  /* 0x0000ffff18047892 */ /* 0x000fe2000f8ec0ff */
[----:B------:R-:W-:Y:S01]  /*4760*/  UMOV UR5, 0xffff ;  /* 0x0000ffff00057882 */ /* 0x000fe20000000000 */
[----:B------:R-:W-:Y:S02]  /*4770*/  UMOV UR6, 0x1 ;  /* 0x0000000100067882 */ /* 0x000fe40000000000 */
[----:B------:R-:W-:-:S04]  /*4780*/  USHF.R.U32.HI UR4, URZ, 0x5, UR4 ;  /* 0x00000005ff047899 */ /* 0x000fc80008011604 */
[----:B------:R-:W-:Y:S02]  /*4790*/  USHF.L.U32 UR5, UR5, UR4, URZ ;  /* 0x0000000405057299 */ /* 0x000fe400080006ff */
[----:B------:R-:W-:-:S04]  /*47a0*/  USHF.L.U32 UR4, UR6, UR4, URZ ;  /* 0x0000000406047299 */ /* 0x000fc800080006ff */
[----:B-1----:R-:W-:-:S04]  /*47b0*/  LOP3.LUT R0, R0, UR5, RZ, 0xc0, !PT ;  /* 0x0000000500007c12 */ /* 0x002fc8000f8ec0ff */
[----:B------:R-:W-:-:S13]  /*47c0*/  ISETP.NE.AND P0, PT, R0, UR5, PT ;  /* 0x0000000500007c0c */ /* 0x000fda000bf05270 */
[----:B------:R-:W-:Y:S05]  /*47d0*/  @P0 BRA `(.L_x_88) ;  /* 0x0000000000580947 */ /* 0x000fea0003800000 */
[----:B------:R-:W1:Y:S02]  /*47e0*/  LDS R0, [UR8+0x18] ;  /* 0x00001808ff007984 */ /* 0x000e640008000800 */
[----:B-1----:R-:W-:-:S04]  /*47f0*/  LOP3.LUT R0, R0, UR4, RZ, 0xc0, !PT ;  /* 0x0000000400007c12 */ /* 0x002fc8000f8ec0ff */
[----:B------:R-:W-:-:S13]  /*4800*/  ISETP.NE.AND P0, PT, R0, UR4, PT ;  /* 0x0000000400007c0c */ /* 0x000fda000bf05270 */
[----:B------:R-:W-:Y:S05]  /*4810*/  @P0 BRA `(.L_x_89) ;  /* 0x00000000003c0947 */ /* 0x000fea0003800000 */
[----:B------:R-:W1:Y:S01]  /*4820*/  S2R R2, SR_LANEID ;  /* 0x0000000000027919 */ /* 0x000e620000000000 */
[----:B------:R-:W-:-:S06]  /*4830*/  ULOP3.LUT UR5, URZ, UR5, URZ, 0x33, !UPT ;  /* 0x00000005ff057292 */ /* 0x000fcc000f8e33ff */
[----:B------:R-:W-:-:S04]  /*4840*/  IMAD.U32 R0, RZ, RZ, UR5 ;  /* 0x00000005ff007e24 */ /* 0x000fc8000f8e00ff */
[----:B------:R2:W4:Y:S02]  /*4850*/  REDUX UR7, R0 ;  /* 0x00000000000773c4 */ /* 0x0005240000000000 */
[----:B------:R1:W-:Y:S01]  /*4860*/  UTCATOMSWS.AND URZ, UR5 ;  /* 0x0000000500ff79e3 */ /* 0x0003e20008000000 */
[----:B--2---:R-:W-:Y:S01]  /*4870*/  LOP3.LUT R0, RZ, UR4, RZ, 0x33, !PT ;  /* 0x00000004ff007c12 */ /* 0x004fe2000f8e33ff */
[----:B------:R-:W-:Y:S02]  /*4880*/  VOTEU.ANY UR4, UPT, PT ;  /* 0x0000000000047886 */ /* 0x000fe400038e0100 */
[----:B------:R-:W-:Y:S02]  /*4890*/  UFLO.U32 UR4, UR4 ;  /* 0x00000004000472bd */ /* 0x000fe400080e0000 */
[----:B------:R-:W2:Y:S04]  /*48a0*/  REDUX UR6, R0 ;  /* 0x00000000000673c4 */ /* 0x000ea80000000000 */
[----:B-1----:R-:W-:-:S02]  /*48b0*/  ISETP.EQ.U32.AND P0, PT, R2, UR4, PT ;  /* 0x0000000402007c0c */ /* 0x002fc4000bf02070 */
[----:B----4-:R-:W-:-:S11]  /*48c0*/  MOV R2, UR7 ;  /* 0x0000000700027c02 */ /* 0x010fd60008000f00 */
[----:B------:R1:W-:Y:S01]  /*48d0*/  @P0 ATOMS.AND RZ, [UR8+0x14], R2 ;  /* 0x00001402ffff098c */ /* 0x0003e2000a800008 */
[----:B--2---:R-:W-:-:S05]  /*48e0*/  IMAD.U32 R0, RZ, RZ, UR6 ;  /* 0x00000006ff007e24 */ /* 0x004fca000f8e00ff */
[----:B------:R1:W-:Y:S01]  /*48f0*/  @P0 ATOMS.AND RZ, [UR8+0x18], R0 ;  /* 0x00001800ffff098c */ /* 0x0003e2000a800008 */
[----:B------:R-:W-:Y:S05]  /*4900*/  BRA `(.L_x_90) ;  /* 0x0000000000147947 */ /* 0x000fea0003800000 */
.L_x_89:
[----:B------:R-:W-:Y:S02]  /*4910*/  MOV R2, 0x4930 ;  /* 0x0000493000027802 */ /* 0x000fe40000000f00 */
[----:B---3-5:R-:W-:Y:S05]  /*4920*/  CALL.REL.NOINC `($__internal_0_$__cuda_sm10x_tcgen05_guardrail_trap_col_being_dealloced_not_returned_by_alloc) ;  /* 0x0000006800cc7944 */ /* 0x028fea0003c00000 */
[----:B------:R-:W-:Y:S05]  /*4930*/  BRA `(.L_x_90) ;  /* 0x0000000000087947 */ /* 0x000fea0003800000 */
.L_x_88:
[----:B------:R-:W-:Y:S02]  /*4940*/  MOV R2, 0x4960 ;  /* 0x0000496000027802 */ /* 0x000fe40000000f00 */
[----:B---3-5:R-:W-:Y:S05]  /*4950*/  CALL.REL.NOINC `($__internal_2_$__cuda_sm10x_tcgen05_guardrail_trap_unallocated_columns_being_dealloced) ;  /* 0x0000006800d87944 */ /* 0x028fea0003c00000 */
.L_x_90:
[----:B------:R-:W-:Y:S01]  /*4960*/  NOP ;  /* 0x0000000000007918 */ /* 0x000fe20000000000 */
[----:B------:R-:W-:Y:S05]  /*4970*/  EXIT ;  /* 0x000000000000794d */ /* 0x000fea0003800000 */
.L_x_72:
[----:B------:R-:W-:-:S09]  /*4980*/  UISETP.NE.OR UP0, UPT, UR17, 0x3, !UP3 ;  /* 0x000000031100788c */ /* 0x000fd2000df05670 */
[----:B------:R-:W-:Y:S05]  /*4990*/  BRA.U UP0, `(.L_x_91) ;  /* 0x0000001100587547 */ /* 0x000fea000b800000 */
[----:B------:R-:W2:Y:S01]  /*49a0*/  LDCU UR31, c[0x0][0x370] ;  /* 0x00006e00ff1f77ac */ /* 0x000ea20008000800 */
[----:B------:R-:W3:Y:S01]  /*49b0*/  LDC.64 R16, c[0x0][0x348] ;  /* 0x0000d200ff107b82 */ /* 0x000ee20000000a00 */
[----:B------:R-:W-:Y:S02]  /*49c0*/  HFMA2 R13, -RZ, RZ, 0, 0 ;  /* 0x00000000ff0d7431 */ /* 0x000fe400000001ff */
[----:B------:R-:W-:Y:S01]  /*49d0*/  IMAD.MOV.U32 R15, RZ, RZ, 0x1 ;  /* 0x00000001ff0f7424 */ /* 0x000fe200078e00ff */
[----:B------:R-:W2:Y:S01]  /*49e0*/  LDCU.128 UR48, c[0x0][0xb10] ;  /* 0x00016200ff3077ac */ /* 0x000ea20008000c00 */
[----:B------:R-:W-:Y:S01]  /*49f0*/  IMAD.MOV.U32 R14, RZ, RZ, RZ ;  /* 0x000000ffff0e7224 */ /* 0x000fe200078e00ff */
[----:B------:R-:W-:Y:S01]  /*4a00*/  MOV R7, 0x1000 ;  /* 0x0000100000077802 */ /* 0x000fe20000000f00 */
[----:B------:R-:W4:Y:S01]  /*4a10*/  LDCU UR30, c[0x0][0x374] ;  /* 0x00006e80ff1e77ac */ /* 0x000f220008000800 */
[----:B------:R-:W1:Y:S01]  /*4a20*/  LDC.64 R2, c[0x0][0x888] ;  /* 0x00022200ff027b82 */ /* 0x000e620000000a00 */
[----:B------:R-:W4:Y:S01]  /*4a30*/  LDCU UR15, c[0x0][0xb0c] ;  /* 0x00016180ff0f77ac */ /* 0x000f220008000800 */
[----:B------:R-:W3:Y:S06]  /*4a40*/  LDCU UR40, c[0x0][0xb20] ;  /* 0x00016400ff2877ac */ /* 0x000eec0008000800 */
[----:B------:R-:W1:Y:S01]  /*4a50*/  LDC.64 R4, c[0x0][0x890] ;  /* 0x00022400ff047b82 */ /* 0x000e620000000a00 */
[----:B------:R-:W3:Y:S01]  /*4a60*/  LDCU UR4, c[0x0][0xb30] ;  /* 0x00016600ff0477ac */ /* 0x000ee20008000800 */
[----:B------:R-:W-:Y:S01]  /*4a70*/  UMOV UR21, 0x400 ;  /* 0x0000040000157882 */ /* 0x000fe20000000000 */
[----:B--2---:R-:W-:-:S02]  /*4a80*/  UIMAD.WIDE.U32 UR6, UR31, UR48, URZ ;  /* 0x000000301f0672a5 */ /* 0x004fc4000f8e00ff */
[----:B----4-:R-:W-:Y:S02]  /*4a90*/  UIMAD.WIDE.U32 UR8, UR30, UR51, URZ ;  /* 0x000000331e0872a5 */ /* 0x010fe4000f8e00ff */
[----:B------:R-:W-:Y:S02]  /*4aa0*/  ULEA UR21, UR45, UR21, 0x18 ;  /* 0x000000152d157291 */ /* 0x000fe4000f8ec0ff */
[----:B------:R-:W-:Y:S02]  /*4ab0*/  UPLOP3.LUT UP3, UPT, UPT, UPT, UPT, 0x40, 0x4 ;  /* 0x000000000004789c */ /* 0x000fe40003f6e870 */
[----:B------:R-:W-:Y:S01]  /*4ac0*/  UIADD3 UR37, UPT, UPT, UR21, 0x158, URZ ;  /* 0x0000015815257890 */ /* 0x000fe2000fffe0ff */
[----:B------:R-:W-:Y:S01]  /*4ad0*/  UMOV UR6, UR7 ;  /* 0x0000000700067c82 */ /* 0x000fe20008000000 */
[----:B------:R-:W-:Y:S01]  /*4ae0*/  UMOV UR38, UR9 ;  /* 0x0000000900267c82 */ /* 0x000fe20008000000 */
[----:B------:R-:W-:Y:S02]  /*4af0*/  UISETP.GE.AND UP0, UPT, UR42, 0x1, UPT ;  /* 0x000000012a00788c */ /* 0x000fe4000bf06270 */
[----:B------:R-:W-:Y:S01]  /*4b00*/  UISETP.NE.AND UP4, UPT, UR42, 0x1, UPT ;  /* 0x000000012a00788c */ /* 0x000fe2000bf85270 */
[----:B------:R-:W2:Y:S01]  /*4b10*/  LDCU.64 UR22, c[0x0][0xb28] ;  /* 0x00016500ff1677ac */ /* 0x000ea20008000a00 */
[----:B------:R-:W-:-:S02]  /*4b20*/  UISETP.NE.AND UP6, UPT, UR15, 0x1, UPT ;  /* 0x000000010f00788c */ /* 0x000fc4000bfc5270 */
[----:B------:R-:W-:Y:S02]  /*4b30*/  UISETP.NE.AND UP5, UPT, UR50, 0x1, UPT ;  /* 0x000000013200788c */ /* 0x000fe4000bfa5270 */
[----:B------:R-:W-:Y:S02]  /*4b40*/  UIADD3 UR33, UPT, UPT, UR21, 0x140, URZ ;  /* 0x0000014015217890 */ /* 0x000fe4000fffe0ff */
[----:B------:R-:W-:Y:S02]  /*4b50*/  UIADD3 UR25, UPT, UPT, UR21, 0x148, URZ ;  /* 0x0000014815197890 */ /* 0x000fe4000fffe0ff */
[----:B------:R-:W-:Y:S02]  /*4b60*/  UIADD3 UR17, UPT, UPT, UR21, 0x150, URZ ;  /* 0x0000015015117890 */ /* 0x000fe4000fffe0ff */
[----:B------:R-:W-:Y:S02]  /*4b70*/  UPRMT UR37, UR45, 0x654, UR37 ;  /* 0x000006542d257896 */ /* 0x000fe40008000025 */
[----:B------:R-:W-:-:S02]  /*4b80*/  USHF.R.U32.HI UR39, URZ, UR49, UR6 ;  /* 0x00000031ff277299 */ /* 0x000fc40008011606 */
[----:B---3--:R-:W-:Y:S02]  /*4b90*/  USHF.R.U32.HI UR38, URZ, UR40, UR38 ;  /* 0x00000028ff267299 */ /* 0x008fe40008011626 */
[----:B------:R-:W-:-:S11]  /*4ba0*/  UISETP.NE.AND UP2, UPT, UR4, 0x1, UPT ;  /* 0x000000010400788c */ /* 0x000fd6000bf45270 */
.L_x_102:
[C---:B------:R-:W-:Y:S02]  /*4bb0*/  LEA R12, R14.reuse, UR21, 0x3 ;  /* 0x000000150e0c7c11 */ /* 0x040fe4000f8e18ff */
[----:B------:R-:W-:Y:S02]  /*4bc0*/  SHF.L.U32 R0, R13, 0x1f, RZ ;  /* 0x0000001f0d007819 */ /* 0x000fe400000006ff */
[----:B------:R-:W-:Y:S02]  /*4bd0*/  LEA R8, R14, UR21, 0x4 ;  /* 0x000000150e087c11 */ /* 0x000fe4000f8e20ff */
[----:B---3--:R-:W3:Y:S02]  /*4be0*/  SYNCS.PHASECHK.TRANS64.TRYWAIT P0, [R12+URZ+0x190], R0 ;  /* 0x000190000c0075a7 */ /* 0x008ee400080011ff */
[----:B---3--:R-:W-:Y:S05]  /*4bf0*/  @!P0 BRA `(.L_x_92) ;  /* 0x0000006000cc8947 */ /* 0x008fea0003800000 */
.L_x_208:
[----:B------:R-:W4:Y:S01]  /*4c00*/  LDS.128 R8, [R8+0x220] ;  /* 0x0002200008087984 */ /* 0x000f220000000c00 */
[----:B------:R-:W-:Y:S01]  /*4c10*/  UISETP.GE.AND UP0, UPT, UR42, 0x1, UPT ;  /* 0x000000012a00788c */ /* 0x000fe2000bf06270 */
[----:B------:R-:W-:Y:S01]  /*4c20*/  @!PT LDS RZ, [RZ] ;  /* 0x00000000fffff984 */ /* 0x000fe20000000800 */
[----:B------:R-:W-:Y:S01]  /*4c30*/  @!PT LDS RZ, [RZ] ;  /* 0x00000000fffff984 */ /* 0x000fe20000000800 */
[----:B------:R-:W-:Y:S01]  /*4c40*/  @!PT LDS RZ, [RZ] ;  /* 0x00000000fffff984 */ /* 0x000fe20000000800 */
[----:B------:R-:W-:Y:S01]  /*4c50*/  @!PT LDS RZ, [RZ] ;  /* 0x00000000fffff984 */ /* 0x000fe20000000800 */
[----:B------:R1:W-:Y:S06]  /*4c60*/  MEMBAR.ALL.CTA ;  /* 0x0000000000007992 */ /* 0x0003ec0000008000 */
[----:B-1----:R-:W1:Y:S01]  /*4c70*/  FENCE.VIEW.ASYNC.S ;  /* 0x00000000000073c6 */ /* 0x002e620000000000 */
[----:B----4-:R-:W-:Y:S11]  /*4c80*/  LOP3.LUT P0, RZ, R10, 0x1, RZ, 0xc0, !PT ;  /* 0x000000010aff7812 */ /* 0x010ff6000780c0ff */
[----:B------:R-:W-:Y:S02]  /*4c90*/  @!UPT UIADD3 URZ, UPT, UPT, URZ, URZ, URZ ;  /* 0x000000fffffff290 */ /* 0x000fe4000fffe0ff */
[----:B-1----:R-:W-:Y:S01]  /*4ca0*/  VOTEU.ANY UP1, P0 ;  /* 0x0000000000ff7886 */ /* 0x002fe20000020100 */
[----:B------:R-:W-:Y:S11]  /*4cb0*/  PLOP3.LUT P0, PT, PT, PT, UP1, 0x80, 0x8 ;  /* 0x000000000008781c */ /* 0x000ff60003f0f018 */
[----:B------:R-:W-:Y:S02]  /*4cc0*/  @!UPT UIADD3 URZ, UPT, UPT, URZ, URZ, URZ ;  /* 0x000000fffffff290 */ /* 0x000fe4000fffe0ff */
[----:B---3--:R-:W-:Y:S02]  /*4cd0*/  @P0 SHF.R.U32.HI R0, RZ, 0x10, R9 ;  /* 0x00000010ff000819 */ /* 0x008fe40000011609 */
[----:B------:R-:W-:Y:S02]  /*4ce0*/  @P0 MOV R6, R8 ;  /* 0x0000000800060202 */ /* 0x000fe40000000f00 */
[----:B------:R-:W-:Y:S01]  /*4cf0*/  @P0 R2UR UR4, R0 ;  /* 0x00000000000402ca */ /* 0x000fe200000e0000 */
[----:B------:R-:W-:Y:S01]  /*4d00*/  VIADD R0, R12, 0x1a0 ;  /* 0x000001a00c007836 */ /* 0x000fe20000000000 */
[----:B------:R-:W-:Y:S02]  /*4d10*/  @P0 LOP3.LUT R8, R9, 0xffff, RZ, 0xc0, !PT ;  /* 0x0000ffff09080812 */ /* 0x000fe400078ec0ff */
[----:B------:R-:W-:Y:S02]  /*4d20*/  @P0 R2UR UR6, R6 ;  /* 0x00000000060602ca */ /* 0x000fe400000e0000 */
[----:B------:R-:W-:Y:S02]  /*4d30*/  PRMT R0, RZ, 0x654, R0 ;  /* 0x00000654ff007816 */ /* 0x000fe40000000000 */
[----:B------:R-:W-:Y:S02]  /*4d40*/  @P0 R2UR UR5, R8 ;  /* 0x00000000080502ca */ /* 0x000fe400000e0000 */
[----:B------:R1:W-:Y:S03]  /*4d50*/  SYNCS.ARRIVE.TRANS64.RED.A1T0 RZ, [R0+URZ], RZ ;  /* 0x000000ff00ff79a7 */ /* 0x0003e600081004ff */
[----:B------:R-:W-:Y:S04]  /*4d60*/  @UP1 UMOV UR29, UR4 ;  /* 0x00000004001d1c82 */ /* 0x000fe80008000000 */
[----:B------:R-:W-:Y:S04]  /*4d70*/  @UP1 UMOV UR14, UR6 ;  /* 0x00000006000e1c82 */ /* 0x000fe80008000000 */
[----:B------:R-:W-:Y:S01]  /*4d80*/  @UP1 UMOV UR13, UR5 ;  /* 0x00000005000d1c82 */ /* 0x000fe20008000000 */
[----:B------:R-:W-:Y:S05]  /*4d90*/  BRA.U !UP0, `(.L_x_93) ;  /* 0x0000000108a47547 */ /* 0x000fea000b800000 */
[----:B------:R-:W-:Y:S02]  /*4da0*/  UIMAD.WIDE.U32 UR18, UR13, UR51, URZ ;  /* 0x000000330d1272a5 */ /* 0x000fe4000f8e00ff */
[----:B------:R-:W-:Y:S02]  /*4db0*/  UIMAD.WIDE.U32 UR26, UR14, UR48, URZ ;  /* 0x000000300e1a72a5 */ /* 0x000fe4000f8e00ff */
[----:B------:R-:W-:Y:S02]  /*4dc0*/  USEL UR4, UR30, UR38, !UP5 ;  /* 0x000000261e047287 */ /* 0x000fe4000e800000 */
[----:B------:R-:W-:Y:S02]  /*4dd0*/  USEL UR7, UR31, UR39, !UP6 ;  /* 0x000000271f077287 */ /* 0x000fe4000f000000 */
[----:B--2---:R-:W-:Y:S02]  /*4de0*/  UIMAD.WIDE.U32 UR8, UR4, UR22, URZ ;  /* 0x00000016040872a5 */ /* 0x004fe4000f8e00ff */
[----:B------:R-:W-:Y:S01]  /*4df0*/  UIMAD.WIDE.U32 UR10, UR7, UR22, URZ ;  /* 0x00000016070a72a5 */ /* 0x000fe2000f8e00ff */
[----:B------:R-:W-:Y:S02]  /*4e00*/  UMOV UR5, UR19 ;  /* 0x0000001300057c82 */ /* 0x000fe40008000000 */
[----:B------:R-:W-:Y:S03]  /*4e10*/  USHF.R.U32.HI UR6, URZ, UR40, UR5 ;  /* 0x00000028ff067299 */ /* 0x000fe60008011605 */
[----:B------:R-:W-:Y:S01]  /*4e20*/  UMOV UR5, UR27 ;  /* 0x0000001b00057c82 */ /* 0x000fe20008000000 */
[----:B------:R-:W-:Y:S02]  /*4e30*/  USEL UR6, UR13, UR6, !UP5 ;  /* 0x000000060d067287 */ /* 0x000fe4000e800000 */
[----:B------:R-:W-:Y:S03]  /*4e40*/  USHF.R.U32.HI UR12, URZ, UR49, UR5 ;  /* 0x00000031ff0c7299 */ /* 0x000fe60008011605 */
[----:B------:R-:W-:Y:S02]  /*4e50*/  UMOV UR5, UR9 ;  /* 0x0000000900057c82 */ /* 0x000fe40008000000 */
[----:B------:R-:W-:Y:S03]  /*4e60*/  @UP4 USHF.R.U32.HI UR4, URZ, UR23, UR5 ;  /* 0x00000017ff044299 */ /* 0x000fe60008011605 */
[----:B------:R-:W-:Y:S01]  /*4e70*/  UMOV UR5, UR11 ;  /* 0x0000000b00057c82 */ /* 0x000fe20008000000 */
[----:B------:R-:W-:Y:S02]  /*4e80*/  UIMAD UR4, UR42, UR4, URZ ;  /* 0x000000042a0472a4 */ /* 0x000fe4000f8e02ff */
[----:B------:R-:W-:Y:S02]  /*4e90*/  @UP4 USHF.R.U32.HI UR7, URZ, UR23, UR5 ;  /* 0x00000017ff074299 */ /* 0x000fe40008011605 */
[----:B------:R-:W-:Y:S02]  /*4ea0*/  UIMAD.WIDE.U32 UR10, UR6, UR22, URZ ;  /* 0x00000016060a72a5 */ /* 0x000fe4000f8e00ff */
[----:B------:R-:W-:Y:S02]  /*4eb0*/  USEL UR5, UR14, UR12, !UP6 ;  /* 0x0000000c0e057287 */ /* 0x000fe4000f000000 */
[----:B------:R-:W-:Y:S02]  /*4ec0*/  UIMAD UR8, UR42, UR7, URZ ;  /* 0x000000072a0872a4 */ /* 0x000fe4000f8e02ff */
[----:B------:R-:W-:Y:S03]  /*4ed0*/  UISETP.GE.AND UP0, UPT, UR6, UR4, UPT ;  /* 0x000000040600728c */ /* 0x000fe6000bf06270 */
[----:B------:R-:W-:Y:S01]  /*4ee0*/  UMOV UR4, UR11 ;  /* 0x0000000b00047c82 */ /* 0x000fe20008000000 */
[----:B------:R-:W-:Y:S02]  /*4ef0*/  UISETP.GE.OR UP0, UPT, UR5, UR8, UP0 ;  /* 0x000000080500728c */ /* 0x000fe40008706670 */
[----:B------:R-:W-:Y:S02]  /*4f00*/  USHF.R.U32.HI UR4, URZ, UR23, UR4 ;  /* 0x00000017ff047299 */ /* 0x000fe40008011604 */
[----:B------:R-:W-:Y:S02]  /*4f10*/  UIMAD.WIDE.U32 UR8, UR5, UR22, URZ ;  /* 0x00000016050872a5 */ /* 0x000fe4000f8e00ff */
[----:B------:R-:W-:Y:S04]  /*4f20*/  USEL UR10, UR6, UR4, !UP4 ;  /* 0x00000004060a7287 */ /* 0x000fe8000e000000 */
[----:B------:R-:W-:Y:S01]  /*4f30*/  UIADD3 UR11, UPT, UPT, -UR10, URZ, URZ ;  /* 0x000000ff0a0b7290 */ /* 0x000fe2000fffe1ff */
[----:B------:R-:W-:Y:S02]  /*4f40*/  @!UP0 UMOV UR4, UR9 ;  /* 0x0000000900048c82 */ /* 0x000fe40008000000 */
[----:B------:R-:W-:Y:S02]  /*4f50*/  @!UP0 USHF.R.U32.HI UR4, URZ, UR23, UR4 ;  /* 0x00000017ff048299 */ /* 0x000fe40008011604 */
[----:B------:R-:W-:Y:S02]  /*4f60*/  UIMAD UR8, UR42, UR11, UR6 ;  /* 0x0000000b2a0872a4 */ /* 0x000fe4000f8e0206 */
[----:B------:R-:W-:Y:S04]  /*4f70*/  @!UP0 USEL UR4, UR5, UR4, !UP4 ;  /* 0x0000000405048287 */ /* 0x000fe8000e000000 */
[----:B------:R-:W-:Y:S02]  /*4f80*/  @!UP0 UIMAD UR8, UR7, UR8, UR4 ;  /* 0x00000008070882a4 */ /* 0x000fe4000f8e0204 */
[----:B------:R-:W-:Y:S02]  /*4f90*/  @!UP0 UIADD3 UR9, UPT, UPT, UR10, -UR4, URZ ;  /* 0x800000040a098290 */ /* 0x000fe4000fffe0ff */
[----:B------:R-:W-:Y:S02]  /*4fa0*/  UIADD3 UR4, UPT, UPT, -UR5, URZ, URZ ;  /* 0x000000ff05047290 */ /* 0x000fe4000fffe1ff */
[----:B------:R-:W-:Y:S02]  /*4fb0*/  UIADD3 UR7, UPT, UPT, -UR6, URZ, URZ ;  /* 0x000000ff06077290 */ /* 0x000fe4000fffe1ff */
[----:B------:R-:W-:Y:S02]  /*4fc0*/  @!UP0 UIMAD UR6, UR9, UR42, UR5 ;  /* 0x0000002a090682a4 */ /* 0x000fe4000f8e0205 */
[----:B------:R-:W-:Y:S02]  /*4fd0*/  UIMAD UR14, UR15, UR4, UR14 ;  /* 0x000000040f0e72a4 */ /* 0x000fe4000f8e020e */
[----:B------:R-:W-:Y:S01]  /*4fe0*/  UIMAD UR13, UR50, UR7, UR13 ;  /* 0x00000007320d72a4 */ /* 0x000fe2000f8e020d */
[----:B------:R-:W-:Y:S02]  /*4ff0*/  @!UP0 UMOV UR5, UR8 ;  /* 0x0000000800058c82 */ /* 0x000fe40008000000 */
[----:B------:R-:W-:Y:S02]  /*5000*/  UIMAD UR14, UR5, UR15, UR14 ;  /* 0x0000000f050e72a4 */ /* 0x000fe4000f8e020e */
[----:B------:R-:W-:Y:S11]  /*5010*/  UIMAD UR13, UR6, UR50, UR13 ;  /* 0x00000032060d72a4 */ /* 0x000ff6000f8e020d */
[----:B------:R-:W-:Y:S01]  /*5020*/  @!UPT UIADD3 URZ, UPT, UPT, URZ, URZ, URZ ;  /* 0x000000fffffff290 */ /* 0x000fe2000fffe0ff */
.L_x_93:
[----:B------:R-:W3:Y:S01]  /*5030*/  @!UP2 LDCU.128 UR8, c[0x0][0xb10] ;  /* 0x00016200ff08a7ac */ /* 0x000ee20008000c00 */
[C---:B------:R-:W-:Y:S02]  /*5040*/  ISETP.NE.U32.AND P1, PT, R4.reuse, RZ, PT ;  /* 0x000000ff0400720c */ /* 0x040fe40003f25070 */
[----:B------:R-:W-:Y:S02]  /*5050*/  ISETP.NE.U32.AND P0, PT, R4, RZ, PT ;  /* 0x000000ff0400720c */ /* 0x000fe40003f05070 */
[C---:B------:R-:W-:Y:S02]  /*5060*/  ISETP.NE.AND.EX P1, PT, R5.reuse, RZ, PT, P1 ;  /* 0x000000ff0500720c */ /* 0x040fe40003f25310 */
[----:B------:R-:W-:Y:S01]  /*5070*/  ISETP.NE.AND.EX P0, PT, R5, RZ, PT, P0 ;  /* 0x000000ff0500720c */ /* 0x000fe20003f05300 */
[----:B------:R-:W4:Y:S01]  /*5080*/  @!UP2 LDCU UR5, c[0x0][0xb0c] ;  /* 0x00016180ff05a7ac */ /* 0x000f220008000800 */
[----:B------:R-:W-:Y:S01]  /*5090*/  SHF.L.U32 R9, R15, 0x1f, RZ ;  /* 0x0000001f0f097819 */ /* 0x000fe200000006ff */
[----:B------:R-:W-:Y:S02]  /*50a0*/  USHF.L.U32 UR35, UR16, 0x6, URZ ;  /* 0x0000000610237899 */ /* 0x000fe400080006ff */
[----:B------:R-:W-:Y:S02]  /*50b0*/  USHF.L.U32 UR34, UR20, 0x8, URZ ;  /* 0x0000000814227899 */ /* 0x000fe400080006ff */
[----:B---3--:R-:W-:Y:S07]  /*50c0*/  UIMAD.WIDE.U32 UR6, UR14, UR8, URZ ;  /* 0x000000080e0672a5 */ /* 0x008fee000f8e00ff */
[----:B------:R-:W-:Y:S01]  /*50d0*/  @!UP2 UMOV UR4, UR7 ;  /* 0x000000070004ac82 */ /* 0x000fe20008000000 */
[----:B----4-:R-:W-:Y:S02]  /*50e0*/  @!UP2 UISETP.NE.AND UP0, UPT, UR5, 0x1, UPT ;  /* 0x000000010500a88c */ /* 0x010fe4000bf05270 */
[----:B------:R-:W-:Y:S02]  /*50f0*/  @!UP2 USHF.R.U32.HI UR4, URZ, UR9, UR4 ;  /* 0x00000009ff04a299 */ /* 0x000fe40008011604 */
[----:B------:R-:W-:Y:S02]  /*5100*/  UIMAD.WIDE.U32 UR6, UR13, UR11, URZ ;  /* 0x0000000b0d0672a5 */ /* 0x000fe4000f8e00ff */
[----:B------:R-:W-:Y:S02]  /*5110*/  @!UP2 USEL UR8, UR14, UR4, !UP0 ;  /* 0x000000040e08a287 */ /* 0x000fe4000c000000 */
[----:B------:R-:W-:Y:S03]  /*5120*/  @!UP2 UISETP.NE.AND UP0, UPT, UR10, 0x1, UPT ;  /* 0x000000010a00a88c */ /* 0x000fe6000bf05270 */
[----:B------:R-:W-:Y:S02]  /*5130*/  @!UP2 UMOV UR6, UR7 ;  /* 0x000000070006ac82 */ /* 0x000fe40008000000 */
[----:B------:R-:W3:Y:S02]  /*5140*/  @!UP2 LDCU UR4, c[0x0][0xb20] ;  /* 0x00016400ff04a7ac */ /* 0x000ee40008000800 */
[----:B---3--:R-:W-:Y:S04]  /*5150*/  @!UP2 USHF.R.U32.HI UR6, URZ, UR4, UR6 ;  /* 0x00000004ff06a299 */ /* 0x008fe80008011606 */
[----:B------:R-:W-:Y:S04]  /*5160*/  @!UP2 USEL UR6, UR13, UR6, !UP0 ;  /* 0x000000060d06a287 */ /* 0x000fe8000c000000 */
[----:B------:R-:W-:Y:S02]  /*5170*/  @!UP2 UIADD3 UR4, UPT, UPT, -UR8, UR6, URZ ;  /* 0x000000060804a290 */ /* 0x000fe4000fffe1ff */
[----:B------:R-:W-:Y:S02]  /*5180*/  @!UP2 UIADD3 UR6, UPT, UPT, UR8, -UR6, URZ ;  /* 0x800000060806a290 */ /* 0x000fe4000fffe0ff */
[----:B------:R-:W-:Y:S02]  /*5190*/  @!UP2 UIMAD UR14, UR4, UR5, UR14 ;  /* 0x00000005040ea2a4 */ /* 0x000fe4000f8e020e */
[----:B------:R-:W-:Y:S01]  /*51a0*/  @!UP2 UIMAD UR13, UR6, UR10, UR13 ;  /* 0x0000000a060da2a4 */ /* 0x000fe2000f8e020d */
[----:B------:R-:W-:Y:S11]  /*51b0*/  BRA.U UP3, `(.L_x_94) ;  /* 0x0000000103107547 */ /* 0x000ff6000b800000 */
[----:B------:R-:W-:Y:S04]  /*51c0*/  MOV R6, UR46 ;  /* 0x0000002e00067c02 */ /* 0x000fe80008000f00 */
[----:B------:R-:W-:Y:S04]  /*51d0*/  SHF.L.U32 R6, R6, 0x1f, RZ ;  /* 0x0000001f06067819 */ /* 0x000fe800000006ff */
[----:B------:R-:W3:Y:S02]  /*51e0*/  SYNCS.PHASECHK.TRANS64.TRYWAIT P2, [UR21+0x188], R6 ;  /* 0x00018806ff0075a7 */ /* 0x000ee40008041115 */
[----:B---3--:R-:W-:Y:S05]  /*51f0*/  @!P2 BRA `(.L_x_95) ;  /* 0x0000005c0060a947 */ /* 0x008fea0003800000 */
.L_x_94:
[----:B------:R-:W-:Y:S05]  /*5200*/  @!P1 BRA `(.L_x_96) ;  /* 0x0000000000309947 */ /* 0x000fea0003800000 */
[----:B------:R-:W-:Y:S01]  /*5210*/  ISETP.NE.U32.AND P1, PT, R2, RZ, PT ;  /* 0x000000ff0200720c */ /* 0x000fe20003f25070 */
[----:B------:R-:W3:Y:S01]  /*5220*/  LDCU.64 UR4, c[0x0][0x358] ;  /* 0x00006b00ff0477ac */ /* 0x000ee20008000a00 */
[----:B------:R-:W-:Y:S02]  /*5230*/  IMAD.MOV.U32 R74, RZ, RZ, 0x1 ;  /* 0x00000001ff4a7424 */ /* 0x000fe400078e00ff */
[----:B------:R-:W-:Y:S11]  /*5240*/  ISETP.NE.AND.EX P1, PT, R3, RZ, PT, P1 ;  /* 0x000000ff0300720c */ /* 0x000ff60003f25310 */
[----:B------:R-:W-:Y:S02]  /*5250*/  @!UPT UIADD3 URZ, UPT, UPT, URZ, URZ, URZ ;  /* 0x000000fffffff290 */ /* 0x000fe4000fffe0ff */
[----:B------:R-:W4:Y:S01]  /*5260*/  @P1 LDC.64 R10, c[0x0][0x888] ;  /* 0x00022200ff0a1b82 */ /* 0x000f220000000a00 */
[----:B-1----:R-:W-:Y:S04]  /*5270*/  @P1 IMAD R0, R4, UR36, RZ ;  /* 0x0000002404001c24 */ /* 0x002fe8000f8e02ff */
[----:B----4-:R-:W-:Y:S04]  /*5280*/  @P1 IMAD.WIDE R10, R0, 0x4, R10 ;  /* 0x00000004000a1825 */ /* 0x010fe800078e020a */
[----:B------:R-:W-:Y:S01]  /*5290*/  HFMA2 R0, -RZ, RZ, 0, 5.9604644775390625e-08 ;  /* 0x00000001ff007431 */ /* 0x000fe200000001ff */
[----:B---3-5:R3:W5:Y:S04]  /*52a0*/  @P1 LDG.E R40, desc[UR4][R10.64] ;  /* 0x000000040a281981 */ /* 0x028768000c1e1900 */
[----:B------:R-:W-:Y:S01]  /*52b0*/  @!P1 PRMT R74, R0, 0x7610, R74 ;  /* 0x00007610004a9816 */ /* 0x000fe2000000004a */
[----:B---3--:R-:W4:Y:S06]  /*52c0*/  @!P1 LDC R40, c[0x0][0x880] ;  /* 0x00022000ff289b82 */ /* 0x008f2c0000000800 */
.L_x_96:
[----:B----45:R-:W-:Y:S01]  /*52d0*/  @!P0 ISETP.EQ.AND P1, PT, R40, RZ, PT ;  /* 0x000000ff2800820c */ /* 0x030fe20003f22270 */
[----:B------:R-:W-:Y:S01]  /*52e0*/  @!UPT UIADD3 URZ, UPT, UPT, URZ, URZ, URZ ;  /* 0x000000fffffff290 */ /* 0x000fe2000fffe0ff */
[----:B------:R-:W-:Y:S11]  /*52f0*/  @!P0 BRA `(.L_x_97) ;  /* 0x0000000000188947 */ /* 0x000ff60003800000 */
[----:B------:R-:W-:Y:S02]  /*5300*/  LOP3.LUT P0, RZ, R74, 0xff, RZ, 0xc0, !PT ;  /* 0x000000ff4aff7812 */ /* 0x000fe4000780c0ff */
[----:B------:R-:W-:Y:S04]  /*5310*/  ISETP.NE.U32.AND P1, PT, R2, RZ, PT ;  /* 0x000000ff0200720c */ /* 0x000fe80003f25070 */
[----:B------:R-:W-:Y:S04]  /*5320*/  ISETP.NE.AND.EX P1, PT, R3, RZ, PT, P1 ;  /* 0x000000ff0300720c */ /* 0x000fe80003f25310 */
[----:B------:R-:W-:Y:S03]  /*5330*/  PLOP3.LUT P1, PT, P1, PT, PT, 0x8, 0x80 ;  /* 0x000000000080781c */ /* 0x000fe60000f2e170 */
[----:B------:R-:W-:Y:S11]  /*5340*/  @P0 ISETP.EQ.AND P1, PT, R40, RZ, PT ;  /* 0x000000ff2800020c */ /* 0x000ff60003f22270 */
[----:B------:R-:W-:Y:S02]  /*5350*/  @!UPT UIADD3 URZ, UPT, UPT, URZ, URZ, URZ ;  /* 0x000000fffffff290 */ /* 0x000fe4000fffe0ff */
.L_x_97:
[----:B------:R-:W3:Y:S01]  /*5360*/  SYNCS.PHASECHK.TRANS64.TRYWAIT P2, [UR21+0x160], R9 ;  /* 0x00016009ff0075a7 */ /* 0x000ee20008041115 */
[----:B------:R-:W-:Y:S04]  /*5370*/  ELECT P0, URZ, PT ;  /* 0x0000000000ff782f */ /* 0x000fe80003800000 */
[----:B------:R-:W-:Y:S11]  /*5380*/  PLOP3.LUT P1, PT, P1, P0, PT, 0xf2, 0x2f ;  /* 0x00000000002f781c */ /* 0x000ff60000f21e72 */
[----:B------:R-:W-:Y:S02]  /*5390*/  @!UPT UIADD3 URZ, UPT, UPT, URZ, URZ, URZ ;  /* 0x000000fffffff290 */ /* 0x000fe4000fffe0ff */
[----:B------:R-:W-:Y:S05]  /*53a0*/  @!P1 IADD3 R8, P0, PT, R16, 0x580, RZ ;  /* 0x0000058010089810 */ /* 0x000fea0007f1e0ff */
[----:B-1----:R-:W-:Y:S01]  /*53b0*/  @!P1 IMAD.X R6, RZ, RZ, R17, P0 ;  /* 0x000000ffff069224 */ /* 0x002fe200000e0611 */
[----:B---3--:R-:W-:Y:S07]  /*53c0*/  @!P2 BRA `(.L_x_98) ;  /* 0x0000005c0004a947 */ /* 0x008fee0003800000 */
.L_x_211:
[----:B------:R-:W-:Y:S01]  /*53d0*/  @!P1 R2UR UR5, R8 ;  /* 0x00000000080592ca */ /* 0x000fe200000e0000 */
[----:B------:R-:W-:Y:S01]  /*53e0*/  VOTEU.ALL UP0, P1 ;  /* 0x0000000000ff7886 */ /* 0x000fe20000800000 */
[----:B------:R-:W-:Y:S01]  /*53f0*/  @!P1 R2UR UR4, R6 ;  /* 0x00000000060492ca */ /* 0x000fe200000e0000 */
[----:B-1----:R-:W-:Y:S01]  /*5400*/  @!P1 IMAD.MOV.U32 R0, RZ, RZ, 0x1000 ;  /* 0x00001000ff009424 */ /* 0x002fe200078e00ff */
[----:B------:R-:W-:Y:S01]  /*5410*/  UMOV UR8, 0x0 ;  /* 0x0000000000087882 */ /* 0x000fe20000000000 */
[----:B------:R-:W-:Y:S01]  /*5420*/  UMOV UR9, 0x10000000 ;  /* 0x1000000000097882 */ /* 0x000fe20000000000 */
[----:B------:R-:W-:Y:S01]  /*5430*/  @!UP0 UIADD3 UR32, UPT, UPT, UR21, 0x400, URZ ;  /* 0x0000040015208890 */ /* 0x000fe2000fffe0ff */
[----:B------:R-:W-:Y:S01]  /*5440*/  @!P1 IADD3 R8, P0, PT, R16, 0x580, RZ ;  /* 0x0000058010089810 */ /* 0x000fe20007f1e0ff */
[----:B------:R-:W-:Y:S01]  /*5450*/  VOTEU.ALL UP0, P1 ;  /* 0x0000000000ff7886 */ /* 0x000fe20000800000 */
[----:B------:R-:W-:Y:S03]  /*5460*/  UPRMT UR6, UR45, 0x654, UR33 ;  /* 0x000006542d067896 */ /* 0x000fe60008000021 */
[----:B------:R-:W-:Y:S02]  /*5470*/  @!P1 IMAD.X R6, RZ, RZ, R17, P0 ;  /* 0x000000ffff069224 */ /* 0x000fe400000e0611 */
[----:B------:R-:W-:Y:S02]  /*5480*/  IMAD.U32 R10, RZ, RZ, UR5 ;  /* 0x00000005ff0a7e24 */ /* 0x000fe4000f8e00ff */
[----:B------:R-:W-:Y:S03]  /*5490*/  IMAD.U32 R11, RZ, RZ, UR4 ;  /* 0x00000004ff0b7e24 */ /* 0x000fe6000f8e00ff */
[----:B------:R-:W-:Y:S02]  /*54a0*/  @!P1 R2UR UR4, R10 ;  /* 0x000000000a0492ca */ /* 0x000fe400000e0000 */
[----:B------:R-:W-:Y:S11]  /*54b0*/  @!P1 R2UR UR5, R11 ;  /* 0x000000000b0592ca */ /* 0x000ff600000e0000 */
[----:B------:R-:W-:Y:S02]  /*54c0*/  @!UPT UIADD3 URZ, UPT, UPT, URZ, URZ, URZ ;  /* 0x000000fffffff290 */ /* 0x000fe4000fffe0ff */
[----:B------:R1:W-:Y:S01]  /*54d0*/  @!UP0 UTMALDG.3D [UR32], [UR4], desc[UR8] ;  /* 0x00000820040085b4 */ /* 0x0003e20008011000 */
[----:B------:R1:W-:Y:S01]  /*54e0*/  @!P1 SYNCS.ARRIVE.TRANS64.RED.A0TR RZ, [UR21+0x140], R0 ;  /* 0x00014000ffff99a7 */ /* 0x0003e20008300415 */
[----:B------:R-:W-:Y:S01]  /*54f0*/  SYNCS.ARRIVE.TRANS64.RED.A1T0 RZ, [UR6], RZ ;  /* 0x000000ffffff79a7 */ /* 0x000fe20008100406 */
[----:B------:R-:W3:Y:S02]  /*5500*/  SYNCS.PHASECHK.TRANS64.TRYWAIT P2, [UR21+0x168], R9 ;  /* 0x00016809ff0075a7 */ /* 0x000ee40008041115 */
[----:B-1-3--:R-:W-:Y:S05]  /*5510*/  @!P2 BRA `(.L_x_99) ;  /* 0x0000005800c8a947 */ /* 0x00afea0003800000 */
.L_x_213:
        /* <DEDUP_REMOVED lines=8> */
[----:B------:R-:W-:Y:S01]  /*55a0*/  @!UP0 UIADD3 UR24, UPT, UPT, UR21, 0x1400, URZ ;  /* 0x0000140015188890 */ /* 0x000fe2000fffe0ff */
[----:B------:R-:W-:Y:S01]  /*55b0*/  VOTEU.ALL UP0, P1 ;  /* 0x0000000000ff7886 */ /* 0x000fe20000800000 */
[----:B------:R-:W-:Y:S01]  /*55c0*/  UMOV UR27, UR35 ;  /* 0x00000023001b7c82 */ /* 0x000fe20008000000 */
[----:B------:R-:W-:Y:S02]  /*55d0*/  UMOV UR28, UR36 ;  /* 0x00000024001c7c82 */ /* 0x000fe40008000000 */
[----:B------:R-:W-:Y:S01]  /*55e0*/  IMAD.U32 R10, RZ, RZ, UR5 ;  /* 0x00000005ff0a7e24 */ /* 0x000fe2000f8e00ff */
[----:B------:R-:W-:Y:S01]  /*55f0*/  UPRMT UR6, UR45, 0x654, UR25 ;  /* 0x000006542d067896 */ /* 0x000fe20008000019 */
[----:B------:R-:W-:Y:S02]  /*5600*/  IMAD.U32 R11, RZ, RZ, UR4 ;  /* 0x00000004ff0b7e24 */ /* 0x000fe4000f8e00ff */
[----:B------:R-:W-:Y:S01]  /*5610*/  @!P1 IMAD.X R6, RZ, RZ, R17, P0 ;  /* 0x000000ffff069224 */ /* 0x000fe200000e0611 */
        /* <DEDUP_REMOVED lines=8> */
.L_x_215:
[----:B------:R-:W-:Y:S01]  /*56a0*/  @!P1 R2UR UR5, R8 ;  /* 0x00000000080592ca */ /* 0x000fe200000e0000 */
[----:B------:R-:W-:Y:S01]  /*56b0*/  VOTEU.ALL UP0, P1 ;  /* 0x0000000000ff7886 */ /* 0x000fe20000800000 */
[----:B------:R-:W-:Y:S01]  /*56c0*/  @!P1 R2UR UR4, R6 ;  /* 0x00000000060492ca */ /* 0x000fe200000e0000 */
[----:B-1----:R-:W-:Y:S01]  /*56d0*/  @!P1 IMAD.MOV.U32 R0, RZ, RZ, 0x1000 ;  /* 0x00001000ff009424 */ /* 0x002fe200078e00ff */
[----:B------:R-:W-:Y:S01]  /*56e0*/  UMOV UR8, 0x0 ;  /* 0x0000000000087882 */ /* 0x000fe20000000000 */
[----:B------:R-:W-:Y:S01]  /*56f0*/  UMOV UR9, 0x10000000 ;  /* 0x1000000000097882 */ /* 0x000fe20000000000 */
[----:B------:R-:W-:Y:S01]  /*5700*/  @!UP0 UIADD3 UR18, UPT, UPT, UR34, 0x80, URZ ;  /* 0x0000008022128890 */ /* 0x000fe2000fffe0ff */
[----:B------:R-:W-:Y:S01]  /*5710*/  VIADD R14, R14, 0x1 ;  /* 0x000000010e0e7836 */ /* 0x000fe20000000000 */
[----:B------:R-:W-:Y:S01]  /*5720*/  @!UP0 UIADD3 UR16, UPT, UPT, UR21, 0x2400, URZ ;  /* 0x0000240015108890 */ /* 0x000fe2000fffe0ff */
[----:B------:R-:W-:Y:S01]  /*5730*/  VOTEU.ALL UP0, P1 ;  /* 0x0000000000ff7886 */ /* 0x000fe20000800000 */
[----:B------:R-:W-:Y:S01]  /*5740*/  UMOV UR19, UR35 ;  /* 0x0000002300137c82 */ /* 0x000fe20008000000 */
[----:B------:R-:W-:Y:S02]  /*5750*/  UMOV UR20, UR36 ;  /* 0x0000002400147c82 */ /* 0x000fe40008000000 */
[----:B------:R-:W-:Y:S01]  /*5760*/  IMAD.U32 R10, RZ, RZ, UR5 ;  /* 0x00000005ff0a7e24 */ /* 0x000fe2000f8e00ff */
[----:B------:R-:W-:Y:S01]  /*5770*/  UPRMT UR6, UR45, 0x654, UR17 ;  /* 0x000006542d067896 */ /* 0x000fe20008000011 */
        /* <DEDUP_REMOVED lines=9> */
.L_x_217:
[----:B------:R-:W-:Y:S01]  /*5810*/  @!P1 IADD3 R6, P0, PT, R16, 0x580, RZ ;  /* 0x0000058010069810 */ /* 0x000fe20007f1e0ff */
[----:B------:R-:W-:Y:S01]  /*5820*/  VOTEU.ALL UP0, P1 ;  /* 0x0000000000ff7886 */ /* 0x000fe20000800000 */
[----:B------:R-:W-:Y:S01]  /*5830*/  UMOV UR6, 0x0 ;  /* 0x0000000000067882 */ /* 0x000fe20000000000 */
[----:B------:R-:W-:Y:S01]  /*5840*/  UMOV UR7, 0x10000000 ;  /* 0x1000000000077882 */ /* 0x000fe20000000000 */
[----:B------:R-:W-:Y:S01]  /*5850*/  @!P1 R2UR UR5, R6 ;  /* 0x00000000060592ca */ /* 0x000fe200000e0000 */
[----:B-1----:R-:W-:Y:S01]  /*5860*/  @!P1 IMAD.X R0, RZ, RZ, R17, P0 ;  /* 0x000000ffff009224 */ /* 0x002fe200000e0611 */
[----:B------:R-:W-:Y:S01]  /*5870*/  @!UP0 UIADD3 UR10, UPT, UPT, UR34, 0xc0, URZ ;  /* 0x000000c0220a8890 */ /* 0x000fe2000fffe0ff */
[----:B------:R-:W-:Y:S01]  /*5880*/  R2UR UR18, R76 ;  /* 0x000000004c1272ca */ /* 0x000fe200000e0000 */
[----:B------:R-:W-:Y:S01]  /*5890*/  @!UP0 UIADD3 UR8, UPT, UPT, UR21, 0x3400, URZ ;  /* 0x0000340015088890 */ /* 0x000fe2000fffe0ff */
[----:B------:R-:W-:Y:S01]  /*58a0*/  R2UR UR16, R77 ;  /* 0x000000004d1072ca */ /* 0x000fe200000e0000 */
[----:B------:R-:W-:Y:S01]  /*58b0*/  @!UP0 UIADD3 UR9, UPT, UPT, UR21, 0x158, URZ ;  /* 0x0000015815098890 */ /* 0x000fe2000fffe0ff */
[----:B------:R-:W-:Y:S01]  /*58c0*/  @!P1 R2UR UR4, R0 ;  /* 0x00000000000492ca */ /* 0x000fe200000e0000 */
[----:B------:R-:W-:Y:S01]  /*58d0*/  VOTEU.ALL UP0, P1 ;  /* 0x0000000000ff7886 */ /* 0x000fe20000800000 */
[----:B------:R-:W-:Y:S01]  /*58e0*/  UMOV UR11, UR35 ;  /* 0x00000023000b7c82 */ /* 0x000fe20008000000 */
[----:B------:R-:W-:Y:S01]  /*58f0*/  UMOV UR12, UR36 ;  /* 0x00000024000c7c82 */ /* 0x000fe20008000000 */
[C---:B------:R-:W-:Y:S01]  /*5900*/  ISETP.NE.AND P0, PT, R14.reuse, 0x2, PT ;  /* 0x000000020e00780c */ /* 0x040fe20003f05270 */
[----:B------:R-:W-:Y:S01]  /*5910*/  UPLOP3.LUT UP3, UPT, UPT, UPT, UPT, 0x80, 0x8 ;  /* 0x000000000008789c */ /* 0x000fe20003f6f070 */
[----:B------:R-:W-:Y:S01]  /*5920*/  IMAD.U32 R8, RZ, RZ, UR5 ;  /* 0x00000005ff087e24 */ /* 0x000fe2000f8e00ff */
[----:B------:R-:W-:Y:S01]  /*5930*/  LOP3.LUT R15, R15, 0x1, RZ, 0x3c, !PT ;  /* 0x000000010f0f7812 */ /* 0x000fe200078e3cff */
[----:B------:R-:W-:Y:S01]  /*5940*/  UMOV UR36, UR29 ;  /* 0x0000001d00247c82 */ /* 0x000fe20008000000 */
[----:B------:R-:W-:Y:S01]  /*5950*/  SEL R0, RZ, 0x1, P0 ;  /* 0x00000001ff007807 */ /* 0x000fe20000000000 */
[----:B------:R-:W-:Y:S01]  /*5960*/  UIADD3 UR20, UPT, UPT, UR13, UR18, URZ ;  /* 0x000000120d147290 */ /* 0x000fe2000fffe0ff */
[----:B------:R-:W-:Y:S01]  /*5970*/  SEL R14, R14, RZ, P0 ;  /* 0x000000ff0e0e7207 */ /* 0x000fe20000000000 */
[----:B------:R-:W-:Y:S01]  /*5980*/  UIADD3 UR16, UPT, UPT, UR14, UR16, URZ ;  /* 0x000000100e107290 */ /* 0x000fe2000fffe0ff */
[----:B------:R-:W-:Y:S01]  /*5990*/  IMAD.U32 R9, RZ, RZ, UR4 ;  /* 0x00000004ff097e24 */ /* 0x000fe2000f8e00ff */
[----:B------:R-:W-:Y:S02]  /*59a0*/  @!P1 R2UR UR4, R8 ;  /* 0x00000000080492ca */ /* 0x000fe400000e0000 */
[----:B------:R-:W-:Y:S02]  /*59b0*/  LOP3.LUT R13, R13, R0, RZ, 0x3c, !PT ;  /* 0x000000000d0d7212 */ /* 0x000fe400078e3cff */
[----:B------:R-:W-:Y:S11]  /*59c0*/  @!P1 R2UR UR5, R9 ;  /* 0x00000000090592ca */ /* 0x000ff600000e0000 */
[----:B------:R-:W-:Y:S02]  /*59d0*/  @!UPT UIADD3 URZ, UPT, UPT, URZ, URZ, URZ ;  /* 0x000000fffffff290 */ /* 0x000fe4000fffe0ff */
[----:B------:R3:W-:Y:S01]  /*59e0*/  @!UP0 UTMALDG.3D [UR8], [UR4], desc[UR6] ;  /* 0x00000608040085b4 */ /* 0x0007e20008011000 */
[----:B------:R3:W-:Y:S01]  /*59f0*/  @!P1 SYNCS.ARRIVE.TRANS64.RED.A0TR RZ, [UR21+0x158], R7 ;  /* 0x00015807ffff99a7 */ /* 0x0007e20008300415 */
[----:B------:R-:W-:Y:S01]  /*5a00*/  SYNCS.ARRIVE.TRANS64.RED.A1T0 RZ, [UR37], RZ ;  /* 0x000000ffffff79a7 */ /* 0x000fe20008100425 */
[----:B------:R-:W-:Y:S05]  /*5a10*/  BRA.U UP1, `(.L_x_102) ;  /* 0xfffffff101647547 */ /* 0x000fea000b83ffff */
[----:B------:R-:W-:-:S04]  /*5a20*/  SHF.L.U32 R2, R15, 0x1f, RZ ;  /* 0x0000001f0f027819 */ /* 0x000fc800000006ff */
[----:B------:R-:W1:Y:S02]  /*5a30*/  SYNCS.PHASECHK.TRANS64.TRYWAIT P0, [UR21+0x160], R2 ;  /* 0x00016002ff0075a7 */ /* 0x000e640008001115 */
[----:B-1----:R-:W-:Y:S05]  /*5a40*/  @!P0 BRA `(.L_x_103) ;  /* 0x0000005400c48947 */ /* 0x002fea0003800000 */
.L_x_219:
[----:B------:R-:W4:Y:S02]  /*5a50*/  SYNCS.PHASECHK.TRANS64.TRYWAIT P0, [UR21+0x168], R2 ;  /* 0x00016802ff0075a7 */ /* 0x000f240008001115 */
[----:B----4-:R-:W-:Y:S05]  /*5a60*/  @!P0 BRA `(.L_x_104) ;  /* 0x0000005400d48947 */ /* 0x010fea0003800000 */
.L_x_221:
[----:B------:R-:W4:Y:S02]  /*5a70*/  SYNCS.PHASECHK.TRANS64.TRYWAIT P0, [UR21+0x170], R2 ;  /* 0x00017002ff0075a7 */ /* 0x000f240008001115 */
[----:B----4-:R-:W-:Y:S05]  /*5a80*/  @!P0 BRA `(.L_x_105) ;  /* 0x0000005400e48947 */ /* 0x010fea0003800000 */
.L_x_223:
[----:B-1----:R-:W-:-:S07]  /*5a90*/  MOV R0, UR21 ;  /* 0x0000001500007c02 */ /* 0x002fce0008000f00 */
.L_x_106:
[----:B-1----:R-:W-:-:S04]  /*5aa0*/  SHF.L.U32 R2, R15, 0x1f, RZ ;  /* 0x0000001f0f027819 */ /* 0x002fc800000006ff */
[----:B------:R1:W4:Y:S03]  /*5ab0*/  SYNCS.PHASECHK.TRANS64.TRYWAIT P0, [R0+URZ+0x178], R2 ;  /* 0x00017802000075a7 */ /* 0x00032600080011ff */
[----:B----4-:R-:W-:Y:S05]  /*5ac0*/  @!P0 NANOSLEEP.SYNCS 0x989680 ;  /* 0x009896800000895d */ /* 0x010fea0003900000 */
[----:B------:R-:W4:Y:S02]  /*5ad0*/  @!P0 SYNCS.PHASECHK.TRANS64 P0, [R0+URZ+0x178], R2 ;  /* 0x00017802000085a7 */ /* 0x000f2400080010ff */
[----:B--234-:R-:W-:Y:S05]  /*5ae0*/  @P0 EXIT ;  /* 0x000000000000094d */ /* 0x01cfea0003800000 */
[----:B------:R-:W-:Y:S05]  /*5af0*/  BRA `(.L_x_106) ;  /* 0xfffffffc00e87947 */ /* 0x000fea000383ffff */
.L_x_91:
[----:B------:R-:W-:-:S06]  /*5b00*/  UISETP.GE.AND UP0, UPT, UR17, 0x4, UPT ;  /* 0x000000041100788c */ /* 0x000fcc000bf06270 */
[----:B------:R-:W-:-:S13]  /*5b10*/  PLOP3.LUT P0, PT, PT, PT, UP0, 0x80, 0x8 ;  /* 0x000000000008781c */ /* 0x000fda0003f0f008 */
[----:B-1----:R-:W-:Y:S05]  /*5b20*/  @!P0 EXIT ;  /* 0x000000000000894d */ /* 0x002fea0003800000 */
[----:B------:R-:W-:Y:S01]  /*5b30*/  BAR.SYNC.DEFER_BLOCKING 0x6, 0xa0 ;  /* 0x0182800000007b1d */ /* 0x000fe20000010000 */
[C---:B------:R-:W-:Y:S01]  /*5b40*/  IMAD.SHL.U32 R7, R85.reuse, 0x40, RZ ;  /* 0x0000004055077824 */ /* 0x040fe200078e00ff */
[C---:B------:R-:W-:Y:S01]  /*5b50*/  LOP3.LUT R87, R85.reuse, 0x60, RZ, 0xc0, !PT ;  /* 0x0000006055577812 */ /* 0x040fe200078ec0ff */
[C---:B------:R-:W-:Y:S02]  /*5b60*/  IMAD.SHL.U32 R4, R85.reuse, 0x20, RZ ;  /* 0x0000002055047824 */ /* 0x040fe400078e00ff */
[----:B------:R-:W-:Y:S02]  /*5b70*/  HFMA2 R36, -RZ, RZ, 0, 0 ;  /* 0x00000000ff247431 */ /* 0x000fe400000001ff */
[----:B------:R-:W-:Y:S01]  /*5b80*/  IMAD.SHL.U32 R5, R85, 0x8, RZ ;  /* 0x0000000855057824 */ /* 0x000fe200078e00ff */
[----:B------:R-:W-:Y:S01]  /*5b90*/  UMOV UR44, 0x400 ;  /* 0x00000400002c7882 */ /* 0x000fe20000000000 */
[----:B------:R-:W1:Y:S01]  /*5ba0*/  LDC.64 R72, c[0x0][0x8b0] ;  /* 0x00022c00ff487b82 */ /* 0x000e620000000a00 */
[----:B------:R-:W-:Y:S01]  /*5bb0*/  ULEA UR44, UR45, UR44, 0x18 ;  /* 0x0000002c2d2c7291 */ /* 0x000fe2000f8ec0ff */
[----:B------:R-:W-:Y:S01]  /*5bc0*/  LOP3.LUT R6, R7, 0x180, RZ, 0xc0, !PT ;  /* 0x0000018007067812 */ /* 0x000fe200078ec0ff */
[C---:B------:R-:W-:Y:S01]  /*5bd0*/  IMAD.U32 R37, R85.reuse, 0x10000, RZ ;  /* 0x0001000055257824 */ /* 0x040fe200078e00ff */
[----:B------:R-:W-:Y:S01]  /*5be0*/  LOP3.LUT R4, R4, 0xc00, RZ, 0xc0, !PT ;  /* 0x00000c0004047812 */ /* 0x000fe200078ec0ff */
[----:B------:R-:W-:Y:S01]  /*5bf0*/  UIADD3 UR4, UPT, UPT, UR44, 0x4400, URZ ;  /* 0x000044002c047890 */ /* 0x000fe2000fffe0ff */
[----:B------:R-:W-:Y:S01]  /*5c00*/  LOP3.LUT R5, R6, 0x30, R5, 0xf8, !PT ;  /* 0x0000003006057812 */ /* 0x000fe200078ef805 */
[----:B------:R-:W-:Y:S01]  /*5c10*/  IMAD.SHL.U32 R6, R85, 0x2, RZ ;  /* 0x0000000255067824 */ /* 0x000fe200078e00ff */
[----:B------:R-:W2:Y:S01]  /*5c20*/  LDC.64 R70, c[0x0][0x8a8] ;  /* 0x00022a00ff467b82 */ /* 0x000ea20000000a00 */
[----:B------:R-:W-:Y:S01]  /*5c30*/  LOP3.LUT R4, R4, 0x40, R7, 0xf8, !PT ;  /* 0x0000004004047812 */ /* 0x000fe200078ef807 */
[----:B------:R-:W-:Y:S01]  /*5c40*/  UIADD3 UR5, UPT, UPT, UR44, 0x400, URZ ;  /* 0x000004002c057890 */ /* 0x000fe2000fffe0ff */
[----:B------:R-:W-:Y:S01]  /*5c50*/  LOP3.LUT R37, R37, 0x600000, RZ, 0xc0, !PT ;  /* 0x0060000025257812 */ /* 0x000fe200078ec0ff */
[----:B------:R-:W-:Y:S01]  /*5c60*/  IMAD.MOV.U32 R84, RZ, RZ, RZ ;  /* 0x000000ffff547224 */ /* 0x000fe200078e00ff */
[----:B------:R-:W-:Y:S01]  /*5c70*/  LOP3.LUT R85, R85, 0x2, RZ, 0xc0, !PT ;  /* 0x0000000255557812 */ /* 0x000fe200078ec0ff */
[----:B------:R-:W-:Y:S01]  /*5c80*/  IMAD.MOV.U32 R79, RZ, RZ, RZ ;  /* 0x000000ffff4f7224 */ /* 0x000fe200078e00ff */
[----:B------:R-:W-:-:S02]  /*5c90*/  LOP3.LUT R5, R5, 0x20, R6, 0x78, !PT ;  /* 0x0000002005057812 */ /* 0x000fc400078e7806 */
[----:B------:R-:W-:Y:S01]  /*5ca0*/  CS2R R82, SRZ ;  /* 0x0000000000527805 */ /* 0x000fe2000001ff00 */
[----:B------:R-:W3:Y:S01]  /*5cb0*/  LDS R0, [UR44+0x240] ;  /* 0x0002402cff007984 */ /* 0x000ee20008000800 */
[----:B------:R-:W-:Y:S01]  /*5cc0*/  LOP3.LUT R4, R4, 0x200, R7, 0xf8, !PT ;  /* 0x0000020004047812 */ /* 0x000fe200078ef807 */
[----:B------:R-:W-:Y:S01]  /*5cd0*/  IMAD.U32 R88, RZ, RZ, UR5 ;  /* 0x00000005ff587e24 */ /* 0x000fe2000f8e00ff */
[----:B------:R-:W-:Y:S01]  /*5ce0*/  MOV R81, RZ ;  /* 0x000000ff00517202 */ /* 0x000fe20000000f00 */
[----:B------:R-:W-:Y:S01]  /*5cf0*/  IMAD.MOV R80, RZ, RZ, -R85 ;  /* 0x000000ffff507224 */ /* 0x000fe200078e0a55 */
[----:B------:R-:W-:Y:S01]  /*5d00*/  LOP3.LUT R69, R4, R5, RZ, 0xfc, !PT ;  /* 0x0000000504457212 */ /* 0x000fe200078efcff */
[----:B------:R-:W-:Y:S01]  /*5d10*/  IMAD.U32 R86, RZ, RZ, UR4 ;  /* 0x00000004ff567e24 */ /* 0x000fe2000f8e00ff */
[----:B------:R-:W4:Y:S01]  /*5d20*/  LDCU UR58, c[0x0][0x370] ;  /* 0x00006e00ff3a77ac */ /* 0x000f220008000800 */
[----:B------:R-:W1:Y:S01]  /*5d30*/  LDCU.64 UR62, c[0x0][0x348] ;  /* 0x00006900ff3e77ac */ /* 0x000e620008000a00 */
[----:B------:R-:W1:Y:S01]  /*5d40*/  LDCU UR43, c[0x0][0xb0c] ;  /* 0x00016180ff2b77ac */ /* 0x000e620008000800 */
[----:B------:R-:W1:Y:S01]  /*5d50*/  LDCU UR39, c[0x0][0xb30] ;  /* 0x00016600ff2777ac */ /* 0x000e620008000800 */
[----:B------:R-:W1:Y:S01]  /*5d60*/  LDCU.64 UR56, c[0x0][0x888] ;  /* 0x00011100ff3877ac */ /* 0x000e620008000a00 */
[----:B------:R-:W1:Y:S01]  /*5d70*/  LDCU.64 UR40, c[0x0][0xb28] ;  /* 0x00016500ff2877ac */ /* 0x000e620008000a00 */
[----:B------:R-:W1:Y:S01]  /*5d80*/  LDCU.64 UR60, c[0x0][0x890] ;  /* 0x00011200ff3c77ac */ /* 0x000e620008000a00 */
[----:B------:R-:W1:Y:S01]  /*5d90*/  LDCU.128 UR52, c[0x0][0xb10] ;  /* 0x00016200ff3477ac */ /* 0x000e620008000c00 */
[----:B------:R-:W1:Y:S02]  /*5da0*/  LDCU UR47, c[0x0][0x374] ;  /* 0x00006e80ff2f77ac */ /* 0x000e640008000800 */
[----:B-1234-:R-:W-:-:S07]  /*5db0*/  IMAD.IADD R37, R0, 0x1, R37 ;  /* 0x0000000100257824 */ /* 0x01efce00078e0225 */
.L_x_148:
[----:B------:R-:W-:Y:S02]  /*5dc0*/  LEA R3, R79, UR44, 0x3 ;  /* 0x0000002c4f037c11 */ /* 0x000fe4000f8e18ff */
[----:B------:R-:W-:Y:S02]  /*5dd0*/  SHF.L.U32 R0, R83, 0x1f, RZ ;  /* 0x0000001f53007819 */ /* 0x000fe400000006ff */
[----:B-1----:R-:W-:Y:S02]  /*5de0*/  LEA R4, R79, UR44, 0x4 ;  /* 0x0000002c4f047c11 */ /* 0x002fe4000f8e20ff */
[----:B------:R-:W1:Y:S02]  /*5df0*/  SYNCS.PHASECHK.TRANS64.TRYWAIT P0, [R3+URZ+0x190], R0 ;  /* 0x00019000030075a7 */ /* 0x000e6400080011ff */
[----:B-1----:R-:W-:Y:S05]  /*5e00*/  @!P0 BRA `(.L_x_107) ;  /* 0x00000054001c8947 */ /* 0x002fea0003800000 */
.L_x_224:
        /* <DEDUP_REMOVED lines=8> */
[----:B--2---:R-:W-:Y:S11]  /*5e90*/  LOP3.LUT P0, RZ, R6, 0x1, RZ, 0xc0, !PT ;  /* 0x0000000106ff7812 */ /* 0x004ff6000780c0ff */
[----:B------:R-:W-:Y:S02]  /*5ea0*/  @!UPT UIADD3 URZ, UPT, UPT, URZ, URZ, URZ ;  /* 0x000000fffffff290 */ /* 0x000fe4000fffe0ff */
[----:B---3--:R-:W-:Y:S01]  /*5eb0*/  VOTEU.ANY UP1, P0 ;  /* 0x0000000000ff7886 */ /* 0x008fe20000020100 */
[----:B------:R-:W-:Y:S01]  /*5ec0*/  PLOP3.LUT P0, PT, PT, PT, UP1, 0x80, 0x8 ;  /* 0x000000000008781c */ /* 0x000fe20003f0f018 */
[----:B------:R-:W-:Y:S11]  /*5ed0*/  UP2UR UR46, UPR, URZ, 0x2 ;  /* 0x00000002ff2e7883 */ /* 0x000ff60008000000 */
[----:B------:R-:W-:Y:S01]  /*5ee0*/  @!UPT UIADD3 URZ, UPT, UPT, URZ, URZ, URZ ;  /* 0x000000fffffff290 */ /* 0x000fe2000fffe0ff */
[----:B-1----:R-:W-:Y:S02]  /*5ef0*/  @P0 SHF.R.U32.HI R0, RZ, 0x10, R5 ;  /* 0x00000010ff000819 */ /* 0x002fe40000011605 */
        /* <DEDUP_REMOVED lines=12> */
[----:B------:R-:W2:Y:S01]  /*5fc0*/  LDCU UR12, c[0x0][0xb20] ;  /* 0x00016400ff0c77ac */ /* 0x000ea20008000800 */
[----:B------:R-:W-:Y:S02]  /*5fd0*/  UIMAD.WIDE.U32 UR4, UR47, UR55, URZ ;  /* 0x000000372f0472a5 */ /* 0x000fe4000f8e00ff */
[----:B------:R-:W-:Y:S02]  /*5fe0*/  UIMAD.WIDE.U32 UR6, UR58, UR52, URZ ;  /* 0x000000343a0672a5 */ /* 0x000fe4000f8e00ff */
[----:B------:R-:W-:Y:S02]  /*5ff0*/  UISETP.NE.AND UP0, UPT, UR54, 0x1, UPT ;  /* 0x000000013600788c */ /* 0x000fe4000bf05270 */
[----:B------:R-:W-:Y:S02]  /*6000*/  UIMAD.WIDE.U32 UR8, UR37, UR55, URZ ;  /* 0x00000037250872a5 */ /* 0x000fe4000f8e00ff */
[----:B------:R-:W-:Y:S02]  /*6010*/  UIMAD.WIDE.U32 UR10, UR38, UR52, URZ ;  /* 0x00000034260a72a5 */ /* 0x000fe4000f8e00ff */
[----:B------:R-:W-:Y:S02]  /*6020*/  UISETP.NE.AND UP1, UPT, UR43, 0x1, UPT ;  /* 0x000000012b00788c */ /* 0x000fe4000bf25270 */
[----:B------:R-:W-:Y:S01]  /*6030*/  UISETP.NE.AND UP2, UPT, UR42, 0x1, UPT ;  /* 0x000000012a00788c */ /* 0x000fe2000bf45270 */
[----:B------:R-:W-:Y:S02]  /*6040*/  UMOV UR4, UR5 ;  /* 0x0000000500047c82 */ /* 0x000fe40008000000 */
[----:B--2---:R-:W-:Y:S03]  /*6050*/  USHF.R.U32.HI UR5, URZ, UR12, UR4 ;  /* 0x0000000cff057299 */ /* 0x004fe60008011604 */
[----:B------:R-:W-:Y:S02]  /*6060*/  UMOV UR4, UR7 ;  /* 0x0000000700047c82 */ /* 0x000fe40008000000 */
[----:B------:R-:W-:Y:S02]  /*6070*/  USHF.R.U32.HI UR7, URZ, UR53, UR4 ;  /* 0x00000035ff077299 */ /* 0x000fe40008011604 */
[----:B------:R-:W-:Y:S02]  /*6080*/  USEL UR4, UR47, UR5, !UP0 ;  /* 0x000000052f047287 */ /* 0x000fe4000c000000 */
[----:B------:R-:W-:Y:S01]  /*6090*/  USEL UR7, UR58, UR7, !UP1 ;  /* 0x000000073a077287 */ /* 0x000fe2000c800000 */
[----:B------:R-:W-:Y:S01]  /*60a0*/  UMOV UR5, UR9 ;  /* 0x0000000900057c82 */ /* 0x000fe20008000000 */
[----:B------:R-:W-:Y:S02]  /*60b0*/  UIMAD.WIDE.U32 UR8, UR4, UR40, URZ ;  /* 0x00000028040872a5 */ /* 0x000fe4000f8e00ff */
[----:B------:R-:W-:Y:S03]  /*60c0*/  USHF.R.U32.HI UR6, URZ, UR12, UR5 ;  /* 0x0000000cff067299 */ /* 0x000fe60008011605 */
[----:B------:R-:W-:Y:S01]  /*60d0*/  UMOV UR5, UR11 ;  /* 0x0000000b00057c82 */ /* 0x000fe20008000000 */
[----:B------:R-:W-:Y:S02]  /*60e0*/  UIMAD.WIDE.U32 UR10, UR7, UR40, URZ ;  /* 0x00000028070a72a5 */ /* 0x000fe4000f8e00ff */
[----:B------:R-:W-:Y:S02]  /*60f0*/  USHF.R.U32.HI UR12, URZ, UR53, UR5 ;  /* 0x00000035ff0c7299 */ /* 0x000fe40008011605 */
[----:B------:R-:W-:Y:S01]  /*6100*/  USEL UR6, UR37, UR6, !UP0 ;  /* 0x0000000625067287 */ /* 0x000fe2000c000000 */
[----:B------:R-:W-:Y:S02]  /*6110*/  UMOV UR5, UR9 ;  /* 0x0000000900057c82 */ /* 0x000fe40008000000 */
[----:B------:R-:W-:Y:S01]  /*6120*/  UMOV UR10, UR11 ;  /* 0x0000000b000a7c82 */ /* 0x000fe20008000000 */
[----:B------:R-:W-:Y:S02]  /*6130*/  @UP2 USHF.R.U32.HI UR4, URZ, UR41, UR5 ;  /* 0x00000029ff042299 */ /* 0x000fe40008011605 */
[----:B------:R-:W-:Y:S02]  /*6140*/  @UP2 USHF.R.U32.HI UR7, URZ, UR41, UR10 ;  /* 0x00000029ff072299 */ /* 0x000fe4000801160a */
[----:B------:R-:W-:Y:S02]  /*6150*/  UIMAD UR4, UR42, UR4, URZ ;  /* 0x000000042a0472a4 */ /* 0x000fe4000f8e02ff */
        /* <DEDUP_REMOVED lines=8> */
[----:B------:R-:W-:Y:S02]  /*61e0*/  USEL UR11, UR6, UR4, !UP2 ;  /* 0x00000004060b7287 */ /* 0x000fe4000d000000 */
[----:B------:R-:W-:Y:S02]  /*61f0*/  UIADD3 UR8, UPT, UPT, -UR5, URZ, URZ ;  /* 0x000000ff05087290 */ /* 0x000fe4000fffe1ff */
[----:B------:R-:W-:Y:S01]  /*6200*/  UIADD3 UR10, UPT, UPT, -UR11, URZ, URZ ;  /* 0x000000ff0b0a7290 */ /* 0x000fe2000fffe1ff */
[----:B------:R-:W-:Y:S01]  /*6210*/  @!UP0 UMOV UR4, UR9 ;  /* 0x0000000900048c82 */ /* 0x000fe20008000000 */
[----:B------:R-:W-:Y:S02]  /*6220*/  UIADD3 UR9, UPT, UPT, -UR6, URZ, URZ ;  /* 0x000000ff06097290 */ /* 0x000fe4000fffe1ff */
[----:B------:R-:W-:Y:S02]  /*6230*/  @!UP0 USHF.R.U32.HI UR4, URZ, UR41, UR4 ;  /* 0x00000029ff048299 */ /* 0x000fe40008011604 */
[----:B------:R-:W-:Y:S02]  /*6240*/  UIMAD UR10, UR42, UR10, UR6 ;  /* 0x0000000a2a0a72a4 */ /* 0x000fe4000f8e0206 */
[----:B------:R-:W-:Y:S04]  /*6250*/  @!UP0 USEL UR4, UR5, UR4, !UP2 ;  /* 0x0000000405048287 */ /* 0x000fe8000d000000 */
[----:B------:R-:W-:Y:S02]  /*6260*/  @!UP0 UIMAD UR10, UR7, UR10, UR4 ;  /* 0x0000000a070a82a4 */ /* 0x000fe4000f8e0204 */
[----:B------:R-:W-:Y:S02]  /*6270*/  @!UP0 UIADD3 UR11, UPT, UPT, UR11, -UR4, URZ ;  /* 0x800000040b0b8290 */ /* 0x000fe4000fffe0ff */
[----:B------:R-:W-:Y:S02]  /*6280*/  UIMAD UR7, UR43, UR8, UR38 ;  /* 0x000000082b0772a4 */ /* 0x000fe4000f8e0226 */
[----:B------:R-:W-:Y:S02]  /*6290*/  @!UP0 UIMAD UR6, UR11, UR42, UR5 ;  /* 0x0000002a0b0682a4 */ /* 0x000fe4000f8e0205 */
[----:B------:R-:W-:Y:S01]  /*62a0*/  UIMAD UR4, UR54, UR9, UR37 ;  /* 0x00000009360472a4 */ /* 0x000fe2000f8e0225 */
[----:B------:R-:W-:Y:S02]  /*62b0*/  @!UP0 UMOV UR5, UR10 ;  /* 0x0000000a00058c82 */ /* 0x000fe40008000000 */
[----:B------:R-:W-:Y:S02]  /*62c0*/  UIMAD UR38, UR5, UR43, UR7 ;  /* 0x0000002b052672a4 */ /* 0x000fe4000f8e0207 */
[----:B------:R-:W-:Y:S11]  /*62d0*/  UIMAD UR37, UR6, UR54, UR4 ;  /* 0x00000036062572a4 */ /* 0x000ff6000f8e0204 */
[----:B------:R-:W-:Y:S01]  /*62e0*/  @!UPT UIADD3 URZ, UPT, UPT, URZ, URZ, URZ ;  /* 0x000000fffffff290 */ /* 0x000fe2000fffe0ff */
.L_x_108:
[----:B------:R-:W-:Y:S01]  /*62f0*/  UISETP.NE.AND UP0, UPT, UR39, 0x1, UPT ;  /* 0x000000012700788c */ /* 0x000fe2000bf05270 */
[----:B------:R-:W-:Y:S01]  /*6300*/  R2UR UR11, R88 ;  /* 0x00000000580b72ca */ /* 0x000fe200000e0000 */
[----:B------:R-:W-:Y:S01]  /*6310*/  USHF.L.U32 UR50, UR16, 0x6, URZ ;  /* 0x0000000610327899 */ /* 0x000fe200080006ff */
[----:B------:R-:W-:Y:S01]  /*6320*/  IADD3 R79, PT, PT, R79, 0x1, RZ ;  /* 0x000000014f4f7810 */ /* 0x000fe20007ffe0ff */
[----:B------:R-:W-:Y:S07]  /*6330*/  USHF.L.U32 UR49, UR20, 0x8, URZ ;  /* 0x0000000814317899 */ /* 0x000fee00080006ff */
[----:B------:R-:W2:Y:S01]  /*6340*/  @!UP0 LDCU.128 UR12, c[0x0][0xb10] ;  /* 0x00016200ff0c87ac */ /* 0x000ea20008000c00 */
[----:B------:R-:W3:Y:S01]  /*6350*/  @!UP0 LDCU UR5, c[0x0][0xb0c] ;  /* 0x00016180ff0587ac */ /* 0x000ee20008000800 */
[----:B------:R-:W4:Y:S01]  /*6360*/  @!UP0 LDCU UR10, c[0x0][0xb20] ;  /* 0x00016400ff0a87ac */ /* 0x000f220008000800 */
[----:B--2---:R-:W-:Y:S02]  /*6370*/  UIMAD.WIDE.U32 UR8, UR38, UR12, URZ ;  /* 0x0000000c260872a5 */ /* 0x004fe4000f8e00ff */
[----:B------:R-:W-:Y:S02]  /*6380*/  UIMAD.WIDE.U32 UR6, UR37, UR15, URZ ;  /* 0x0000000f250672a5 */ /* 0x000fe4000f8e00ff */
[----:B------:R-:W-:Y:S03]  /*6390*/  @!UP0 UISETP.NE.AND UP1, UPT, UR14, 0x1, UPT ;  /* 0x000000010e00888c */ /* 0x000fe6000bf25270 */
[----:B------:R-:W-:Y:S01]  /*63a0*/  @!UP0 UMOV UR4, UR9 ;  /* 0x0000000900048c82 */ /* 0x000fe20008000000 */
[----:B---3--:R-:W-:Y:S02]  /*63b0*/  @!UP0 UISETP.NE.AND UP2, UPT, UR5, 0x1, UPT ;  /* 0x000000010500888c */ /* 0x008fe4000bf45270 */
[----:B------:R-:W-:Y:S01]  /*63c0*/  @!UP0 USHF.R.U32.HI UR4, URZ, UR13, UR4 ;  /* 0x0000000dff048299 */ /* 0x000fe20008011604 */
[----:B------:R-:W-:Y:S02]  /*63d0*/  @!UP0 UMOV UR6, UR7 ;  /* 0x0000000700068c82 */ /* 0x000fe40008000000 */
[----:B----4-:R-:W-:Y:S02]  /*63e0*/  @!UP0 USHF.R.U32.HI UR6, URZ, UR10, UR6 ;  /* 0x0000000aff068299 */ /* 0x010fe40008011606 */
[----:B------:R-:W-:Y:S02]  /*63f0*/  @!UP0 USEL UR7, UR38, UR4, !UP2 ;  /* 0x0000000426078287 */ /* 0x000fe4000d000000 */
[----:B------:R-:W-:Y:S04]  /*6400*/  @!UP0 USEL UR6, UR37, UR6, !UP1 ;  /* 0x0000000625068287 */ /* 0x000fe8000c800000 */
[----:B------:R-:W-:Y:S02]  /*6410*/  @!UP0 UIADD3 UR4, UPT, UPT, -UR7, UR6, URZ ;  /* 0x0000000607048290 */ /* 0x000fe4000fffe1ff */
[----:B------:R-:W-:Y:S02]  /*6420*/  @!UP0 UIADD3 UR6, UPT, UPT, UR7, -UR6, URZ ;  /* 0x8000000607068290 */ /* 0x000fe4000fffe0ff */
[----:B------:R-:W-:Y:S02]  /*6430*/  @!UP0 UIMAD UR38, UR4, UR5, UR38 ;  /* 0x00000005042682a4 */ /* 0x000fe4000f8e0226 */
[----:B------:R-:W-:Y:S02]  /*6440*/  @!UP0 UIMAD UR37, UR6, UR14, UR37 ;  /* 0x0000000e062582a4 */ /* 0x000fe4000f8e0225 */
[----:B------:R-:W-:Y:S09]  /*6450*/  ULOP3.LUT UP0, URZ, UR11, 0x1b0, URZ, 0xc0, !UPT ;  /* 0x000001b00bff7892 */ /* 0x000ff2000f80c0ff */
[----:B------:R-:W-:Y:S05]  /*6460*/  BRA.U !UP0, `(.L_x_109) ;  /* 0x0000000108407547 */ /* 0x000fea000b800000 */
[----:B------:R-:W2:Y:S01]  /*6470*/  LDCU.64 UR8, c[0x4][0x88] ;  /* 0x01001100ff0877ac */ /* 0x000ea20008000a00 */
[----:B------:R-:W-:Y:S01]  /*6480*/  MOV R3, 0x0 ;  /* 0x0000000000037802 */ /* 0x000fe20000000f00 */
[----:B------:R-:W-:Y:S02]  /*6490*/  HFMA2 R12, -RZ, RZ, 0, 5.9604644775390625e-08 ;  /* 0x00000001ff0c7431 */ /* 0x000fe400000001ff */
[----:B------:R-:W-:Y:S02]  /*64a0*/  IMAD.MOV.U32 R8, RZ, RZ, 0x70 ;  /* 0x00000070ff087424 */ /* 0x000fe400078e00ff */
[----:B------:R-:W-:Y:S01]  /*64b0*/  IMAD.MOV.U32 R13, RZ, RZ, RZ ;  /* 0x000000ffff0d7224 */ /* 0x000fe200078e00ff */
[----:B------:R-:W3:Y:S01]  /*64c0*/  LDCU.64 UR6, c[0x4][0x90] ;  /* 0x01001200ff0677ac */ /* 0x000ee20008000a00 */
[----:B------:R-:W4:Y:S01]  /*64d0*/  LDC.64 R2, c[0x4][R3] ;  /* 0x0100000003027b82 */ /* 0x000f220000000a00 */
[----:B------:R-:W1:Y:S01]  /*64e0*/  LDCU.64 UR4, c[0x4][0x8] ;  /* 0x01000100ff0477ac */ /* 0x000e620008000a00 */
[----:B--2---:R-:W-:Y:S01]  /*64f0*/  MOV R5, UR9 ;  /* 0x0000000900057c02 */ /* 0x004fe20008000f00 */
[----:B------:R-:W-:Y:S01]  /*6500*/  IMAD.U32 R4, RZ, RZ, UR8 ;  /* 0x00000008ff047e24 */ /* 0x000fe2000f8e00ff */
[----:B---3--:R-:W-:Y:S01]  /*6510*/  MOV R7, UR7 ;  /* 0x0000000700077c02 */ /* 0x008fe20008000f00 */
[----:B------:R-:W-:Y:S01]  /*6520*/  IMAD.U32 R6, RZ, RZ, UR6 ;  /* 0x00000006ff067e24 */ /* 0x000fe2000f8e00ff */
[----:B-1----:R-:W-:Y:S01]  /*6530*/  MOV R11, UR5 ;  /* 0x00000005000b7c02 */ /* 0x002fe20008000f00 */
[----:B------:R-:W-:Y:S02]  /*6540*/  IMAD.U32 R10, RZ, RZ, UR4 ;  /* 0x00000004ff0a7e24 */ /* 0x000fe4000f8e00ff */
[----:B------:R-:W-:Y:S07]  /*6550*/  LEPC R20, `(.L_x_109) ;  /* 0x000000001014794e */ /* 0x000fee0000000000 */
[----:B----45:R-:W-:Y:S05]  /*6560*/  CALL.ABS.NOINC R2 ;  /* 0x0000000002007343 */ /* 0x030fea0003c00000 */
.L_x_109:
[----:B------:R-:W-:Y:S01]  /*6570*/  LOP3.LUT P0, RZ, R86, 0x1b0, RZ, 0xc0, !PT ;  /* 0x000001b056ff7812 */ /* 0x000fe2000780c0ff */
[----:B------:R-:W-:Y:S11]  /*6580*/  BSSY.RECONVERGENT B6, `(.L_x_110) ;  /* 0x0000013000067945 */ /* 0x000ff60003800200 */
[----:B------:R-:W-:Y:S01]  /*6590*/  @!UPT UIADD3 URZ, UPT, UPT, URZ, URZ, URZ ;  /* 0x000000fffffff290 */ /* 0x000fe2000fffe0ff */
[----:B------:R-:W-:Y:S05]  /*65a0*/  @!P0 BRA `(.L_x_111) ;  /* 0x0000000000408947 */ /* 0x000fea0003800000 */
        /* <DEDUP_REMOVED lines=16> */
.L_x_111:
[----:B------:R-:W-:Y:S05]  /*66b0*/  BSYNC.RECONVERGENT B6 ;  /* 0x0000000000067941 */ /* 0x000fea0003800200 */
.L_x_110:
[----:B------:R-:W-:Y:S01]  /*66c0*/  R2UR UR4, R78 ;  /* 0x000000004e0472ca */ /* 0x000fe200000e0000 */
[----:B------:R-:W-:Y:S01]  /*66d0*/  UISETP.NE.U32.AND UP0, UPT, UR60, URZ, UPT ;  /* 0x000000ff3c00728c */ /* 0x000fe2000bf05070 */
[----:B------:R-:W-:Y:S02]  /*66e0*/  ISETP.NE.U32.AND P4, PT, R72, RZ, PT ;  /* 0x000000ff4800720c */ /* 0x000fe40003f85070 */
[----:B------:R-:W-:Y:S01]  /*66f0*/  ISETP.NE.U32.AND P2, PT, RZ, UR56, PT ;  /* 0x00000038ff007c0c */ /* 0x000fe2000bf45070 */
[----:B------:R-:W-:Y:S01]  /*6700*/  UISETP.NE.AND.EX UP1, UPT, UR61, URZ, UPT, UP0 ;  /* 0x000000ff3d00728c */ /* 0x000fe2000bf25300 */
[----:B------:R-:W-:Y:S01]  /*6710*/  ISETP.NE.AND.EX P4, PT, R73, RZ, PT, P4 ;  /* 0x000000ff4900720c */ /* 0x000fe20003f85340 */
[----:B------:R-:W-:Y:S01]  /*6720*/  UPLOP3.LUT UP0, UPT, UPT, UPT, UPT, 0x40, 0x4 ;  /* 0x000000000004789c */ /* 0x000fe20003f0e870 */
[----:B------:R-:W-:Y:S05]  /*6730*/  ISETP.NE.AND.EX P2, PT, RZ, UR57, PT, P2 ;  /* 0x00000039ff007c0c */ /* 0x000fea000bf45320 */
[----:B------:R-:W-:Y:S06]  /*6740*/  UISETP.NE.AND UP2, UPT, UR4, URZ, UPT ;  /* 0x000000ff0400728c */ /* 0x000fec000bf45270 */
[----:B------:R-:W-:Y:S05]  /*6750*/  PLOP3.LUT P1, PT, PT, PT, UP2, 0x80, 0x8 ;  /* 0x000000000008781c */ /* 0x000fea0003f2f028 */
[----:B------:R-:W-:Y:S06]  /*6760*/  @UP2 UPLOP3.LUT UP0, UPT, UPT, UPT, UP1, 0x80, 0x8 ;  /* 0x000000000008289c */ /* 0x000fec0003f0f010 */
[----:B------:R-:W-:Y:S01]  /*6770*/  PLOP3.LUT P0, PT, PT, PT, UP0, 0x80, 0x8 ;  /* 0x000000000008781c */ /* 0x000fe20003f0f008 */
[----:B------:R-:W-:Y:S01]  /*6780*/  @!UPT UIADD3 URZ, UPT, UPT, URZ, URZ, URZ ;  /* 0x000000fffffff290 */ /* 0x000fe2000fffe0ff */
[----:B------:R-:W-:Y:S11]  /*6790*/  BRA.U !UP1, `(.L_x_112) ;  /* 0x00000001093c7547 */ /* 0x000ff6000b800000 */
[----:B------:R-:W-:Y:S01]  /*67a0*/  UISETP.NE.U32.AND UP0, UPT, UR56, URZ, UPT ;  /* 0x000000ff3800728c */ /* 0x000fe2000bf05070 */
[----:B-1----:R-:W-:Y:S01]  /*67b0*/  HFMA2 R0, -RZ, RZ, 0, 5.9604644775390625e-08 ;  /* 0x00000001ff007431 */ /* 0x002fe200000001ff */
[----:B------:R-:W1:Y:S01]  /*67c0*/  LDCU.64 UR8, c[0x0][0x358] ;  /* 0x00006b00ff0877ac */ /* 0x000e620008000a00 */
[----:B------:R-:W-:Y:S01]  /*67d0*/  IMAD.MOV.U32 R74, RZ, RZ, 0x1 ;  /* 0x00000001ff4a7424 */ /* 0x000fe200078e00ff */
[----:B------:R-:W-:Y:S06]  /*67e0*/  UISETP.NE.AND.EX UP0, UPT, UR57, URZ, UPT, UP0 ;  /* 0x000000ff3900728c */ /* 0x000fec000bf05300 */
[----:B------:R-:W-:Y:S05]  /*67f0*/  PLOP3.LUT P3, PT, PT, PT, UP0, 0x80, 0x8 ;  /* 0x000000000008781c */ /* 0x000fea0003f6f008 */
[----:B------:R-:W2:Y:S01]  /*6800*/  @UP0 LDCU.64 UR4, c[0x0][0x888] ;  /* 0x00011100ff0407ac */ /* 0x000ea20008000a00 */
[----:B------:R-:W-:Y:S07]  /*6810*/  @UP0 UIMAD UR6, UR36, UR60, URZ ;  /* 0x0000003c240602a4 */ /* 0x000fee000f8e02ff */
[----:B------:R-:W-:Y:S01]  /*6820*/  @!P3 PRMT R74, R0, 0x7610, R74 ;  /* 0x00007610004ab816 */ /* 0x000fe2000000004a */
[----:B--2---:R-:W-:Y:S06]  /*6830*/  @UP0 UIMAD.WIDE UR4, UR6, 0x4, UR4 ;  /* 0x00000004060408a5 */ /* 0x004fec000f8e0204 */
[----:B-----5:R-:W-:Y:S01]  /*6840*/  IMAD.U32 R40, RZ, RZ, UR4 ;  /* 0x00000004ff287e24 */ /* 0x020fe2000f8e00ff */
[----:B------:R-:W-:Y:S04]  /*6850*/  MOV R41, UR5 ;  /* 0x0000000500297c02 */ /* 0x000fe80008000f00 */
[----:B------:R-:W2:Y:S01]  /*6860*/  @!UP0 LDCU UR4, c[0x0][0x880] ;  /* 0x00011000ff0487ac */ /* 0x000ea20008000800 */
[----:B-1----:R3:W5:Y:S02]  /*6870*/  @P3 LDG.E R40, desc[UR8][R40.64] ;  /* 0x0000000828283981 */ /* 0x002764000c1e1900 */
[----:B--23--:R-:W-:Y:S02]  /*6880*/  @!P3 IMAD.U32 R40, RZ, RZ, UR4 ;  /* 0x00000004ff28be24 */ /* 0x00cfe4000f8e00ff */
.L_x_112:
[----:B------:R-:W-:Y:S05]  /*6890*/  @!P4 BRA `(.L_x_113) ;  /* 0x000000000024c947 */ /* 0x000fea0003800000 */
[----:B------:R-:W-:Y:S01]  /*68a0*/  ISETP.NE.U32.AND P3, PT, R70, RZ, PT ;  /* 0x000000ff4600720c */ /* 0x000fe20003f65070 */
[----:B------:R-:W2:Y:S03]  /*68b0*/  LDCU.64 UR4, c[0x0][0x358] ;  /* 0x00006b00ff0477ac */ /* 0x000ea60008000a00 */
[----:B------:R-:W-:Y:S11]  /*68c0*/  ISETP.NE.AND.EX P3, PT, R71, RZ, PT, P3 ;  /* 0x000000ff4700720c */ /* 0x000ff60003f65330 */
[----:B------:R-:W-:Y:S02]  /*68d0*/  @!UPT UIADD3 URZ, UPT, UPT, URZ, URZ, URZ ;  /* 0x000000fffffff290 */ /* 0x000fe4000fffe0ff */
[----:B------:R-:W3:Y:S01]  /*68e0*/  @P3 LDC.64 R2, c[0x0][0x8a8] ;  /* 0x00022a00ff023b82 */ /* 0x000ee20000000a00 */
[----:B-1----:R-:W-:Y:S04]  /*68f0*/  @P3 IMAD R0, R72, UR36, RZ ;  /* 0x0000002448003c24 */ /* 0x002fe8000f8e02ff */
[----:B---3--:R-:W-:Y:S05]  /*6900*/  @P3 IMAD.WIDE R2, R0, 0x4, R2 ;  /* 0x0000000400023825 */ /* 0x008fea00078e0202 */
[----:B--2--5:R2:W5:Y:S02]  /*6910*/  @P3 LDG.E R38, desc[UR4][R2.64] ;  /* 0x0000000402263981 */ /* 0x024564000c1e1900 */
[----:B--2---:R-:W3:Y:S02]  /*6920*/  @!P3 LDC R38, c[0x0][0x8a0] ;  /* 0x00022800ff26bb82 */ /* 0x004ee40000000800 */
.L_x_113:
[----:B-----5:R-:W-:Y:S01]  /*6930*/  ISETP.NE.AND P4, PT, R40, RZ, PT ;  /* 0x000000ff2800720c */ /* 0x020fe20003f85270 */
[----:B------:R-:W-:Y:S01]  /*6940*/  BSSY B1, `(.L_x_114) ;  /* 0x0000042000017945 */ /* 0x000fe20003800000 */
[----:B------:R-:W-:Y:S01]  /*6950*/  SEL R5, RZ, 0xffffffff, P2 ;  /* 0xffffffffff057807 */ /* 0x000fe20001000000 */
[----:B------:R-:W-:Y:S01]  /*6960*/  IMAD.MOV.U32 R53, RZ, RZ, 0x1 ;  /* 0x00000001ff357424 */ /* 0x000fe200078e00ff */
[----:B------:R-:W-:Y:S02]  /*6970*/  LOP3.LUT P3, RZ, R74, 0xff, RZ, 0xc0, !PT ;  /* 0x000000ff4aff7812 */ /* 0x000fe4000786c0ff */
[----:B------:R-:W-:Y:S02]  /*6980*/  CS2R R46, SRZ ;  /* 0x00000000002e7805 */ /* 0x000fe4000001ff00 */
[----:B-1----:R-:W-:Y:S02]  /*6990*/  @P1 SEL R0, RZ, 0xffffffff, P4 ;  /* 0xffffffffff001807 */ /* 0x002fe40002000000 */
[----:B------:R-:W-:Y:S02]  /*69a0*/  CS2R R44, SRZ ;  /* 0x00000000002c7805 */ /* 0x000fe4000001ff00 */
[----:B------:R-:W-:Y:S02]  /*69b0*/  LEA R2, R82, UR44, 0x3 ;  /* 0x0000002c52027c11 */ /* 0x000fe4000f8e18ff */
[----:B------:R-:W-:Y:S02]  /*69c0*/  CS2R R50, SRZ ;  /* 0x0000000000327805 */ /* 0x000fe4000001ff00 */
[----:B------:R-:W-:Y:S02]  /*69d0*/  @P0 SEL R0, R5, R0, !P3 ;  /* 0x0000000005000207 */ /* 0x000fe40005800000 */
[----:B------:R-:W-:Y:S02]  /*69e0*/  CS2R R48, SRZ ;  /* 0x0000000000307805 */ /* 0x000fe4000001ff00 */
[----:B------:R-:W-:Y:S02]  /*69f0*/  LEA R52, R36, UR44, 0x3 ;  /* 0x0000002c24347c11 */ /* 0x000fe4000f8e18ff */
[----:B------:R-:W-:Y:S02]  /*6a00*/  @P1 LOP3.LUT R0, R0, 0x1, RZ, 0xc0, !PT ;  /* 0x0000000100001812 */ /* 0x000fe400078ec0ff */
[----:B------:R-:W-:Y:S02]  /*6a10*/  SHF.L.U32 R3, R84, 0x1f, RZ ;  /* 0x0000001f54037819 */ /* 0x000fe400000006ff */
[----:B------:R-:W-:Y:S02]  /*6a20*/  ISETP.NE.U32.OR P6, PT, R0, 0x1, !P1 ;  /* 0x000000010000780c */ /* 0x000fe40004fc5470 */
[----:B------:R-:W-:Y:S02]  /*6a30*/  PLOP3.LUT P2, PT, PT, PT, UP1, 0x80, 0x8 ;  /* 0x000000000008781c */ /* 0x000fe40003f4f018 */
[----:B------:R-:W-:Y:S02]  /*6a40*/  LEA.HI R39, R36, R36, RZ, 0x1 ;  /* 0x0000002424277211 */ /* 0x000fe400078f08ff */
[----:B------:R-:W-:Y:S02]  /*6a50*/  SEL R4, RZ, 0xffffffff, P4 ;  /* 0xffffffffff047807 */ /* 0x000fe40002000000 */
[----:B------:R-:W-:Y:S05]  /*6a60*/  P2R R61, PR, RZ, 0x40 ;  /* 0x00000040ff3d7803 */ /* 0x000fea0000000000 */
[----:B------:R-:W-:Y:S02]  /*6a70*/  @P6 SHF.L.U32 R0, R81, 0x1f, RZ ;  /* 0x0000001f51006819 */ /* 0x000fe400000006ff */
[----:B------:R-:W-:Y:S02]  /*6a80*/  @P2 SEL R4, R5, R4, !P3 ;  /* 0x0000000405042207 */ /* 0x000fe40005800000 */
[----:B------:R1:W2:Y:S02]  /*6a90*/  @P6 SYNCS.PHASECHK.TRANS64.TRYWAIT P1, [R2+URZ+0x140], R0 ;  /* 0x00014000020065a7 */ /* 0x0002a400080211ff */
[----:B------:R-:W-:Y:S04]  /*6aa0*/  LOP3.LUT R4, R4, 0x1, RZ, 0xc0, !PT ;  /* 0x0000000104047812 */ /* 0x000fe800078ec0ff */
[----:B------:R-:W-:Y:S04]  /*6ab0*/  ISETP.NE.U32.AND P5, PT, R4, 0x1, PT ;  /* 0x000000010400780c */ /* 0x000fe80003fa5070 */
[----:B------:R-:W-:Y:S01]  /*6ac0*/  P2R R54, PR, RZ, 0x20 ;  /* 0x00000020ff367803 */ /* 0x000fe20000000000 */
[----:B------:R4:W3:Y:S01]  /*6ad0*/  SYNCS.PHASECHK.TRANS64.TRYWAIT P0, [R52+URZ+0x1b0], R3 ;  /* 0x0001b003340075a7 */ /* 0x0008e200080011ff */
[C---:B-1----:R-:W-:Y:S01]  /*6ae0*/  IMAD.SHL.U32 R0, R39.reuse, 0x80, RZ ;  /* 0x0000008027007824 */ /* 0x042fe200078e00ff */
[----:B------:R-:W-:Y:S04]  /*6af0*/  LOP3.LUT R39, R39, 0xffe, RZ, 0xc0, !PT ;  /* 0x00000ffe27277812 */ /* 0x000fe800078ec0ff */
[----:B------:R-:W-:Y:S01]  /*6b00*/  LOP3.LUT R0, R0, 0xffffff00, RZ, 0xc0, !PT ;  /* 0xffffff0000007812 */ /* 0x000fe200078ec0ff */
[----:B------:R-:W-:Y:S04]  /*6b10*/  IMAD.IADD R39, R36, 0x1, -R39 ;  /* 0x0000000124277824 */ /* 0x000fe800078e0a27 */
[----:B------:R-:W-:Y:S04]  /*6b20*/  IMAD.IADD R0, R37, 0x1, R0 ;  /* 0x0000000125007824 */ /* 0x000fe800078e0200 */
[----:B------:R-:W-:Y:S01]  /*6b30*/  IMAD R39, R39, 0x100000, R0 ;  /* 0x0010000027277824 */ /* 0x000fe200078e0200 */
[----:B--2---:R-:W-:Y:S01]  /*6b40*/  @P6 SEL R53, RZ, 0x1, !P1 ;  /* 0x00000001ff356807 */ /* 0x004fe20004800000 */
[----:B----4-:R-:W-:Y:S06]  /*6b50*/  @!P6 BRA `(.L_x_115) ;  /* 0x000000000080e947 */ /* 0x010fec0003800000 */
[----:B------:R-:W-:Y:S01]  /*6b60*/  @P5 IMAD R5, R82, 0x1000, R69 ;  /* 0x0000100052055824 */ /* 0x000fe200078e0245 */
[----:B------:R-:W-:Y:S01]  /*6b70*/  ISETP.NE.AND P1, PT, R53, RZ, PT ;  /* 0x000000ff3500720c */ /* 0x000fe20003f25270 */
[----:B------:R-:W-:Y:S01]  /*6b80*/  BSSY B0, `(.L_x_116) ;  /* 0x000000b000007945 */ /* 0x000fe20003800000 */
[----:B------:R-:W-:Y:S01]  /*6b90*/  CS2R R50, SRZ ;  /* 0x0000000000327805 */ /* 0x000fe2000001ff00 */
[----:B------:R-:W-:Y:S01]  /*6ba0*/  @P5 VIADD R4, R5, UR44 ;  /* 0x0000002c05045c36 */ /* 0x000fe20008000000 */
[----:B------:R-:W-:Y:S02]  /*6bb0*/  CS2R R48, SRZ ;  /* 0x0000000000307805 */ /* 0x000fe4000001ff00 */
[----:B------:R-:W-:Y:S02]  /*6bc0*/  CS2R R46, SRZ ;  /* 0x00000000002e7805 */ /* 0x000fe4000001ff00 */
[----:B------:R-:W-:Y:S01]  /*6bd0*/  CS2R R44, SRZ ;  /* 0x00000000002c7805 */ /* 0x000fe2000001ff00 */
[----:B------:R-:W-:Y:S04]  /*6be0*/  @P5 IMAD R4, R85, -0x10, R4 ;  /* 0xfffffff055045824 */ /* 0x000fe800078e0204 */
[----:B------:R-:W-:Y:S05]  /*6bf0*/  @P1 BRA `(.L_x_117) ;  /* 0x00000000000c1947 */ /* 0x000fea0003800000 */
[----:B------:R-:W-:Y:S04]  /*6c00*/  SHF.L.U32 R0, R81, 0x1f, RZ ;  /* 0x0000001f51007819 */ /* 0x000fe800000006ff */
[----:B------:R-:W1:Y:S02]  /*6c10*/  SYNCS.PHASECHK.TRANS64.TRYWAIT P1, [R2+URZ+0x140], R0 ;  /* 0x00014000020075a7 */ /* 0x000e6400080211ff */
[----:B-1----:R-:W-:Y:S05]  /*6c20*/  @!P1 BRA `(.L_x_118) ;  /* 0x0000004400a89947 */ /* 0x002fea0003800000 */
.L_x_117:
[----:B------:R-:W-:Y:S05]  /*6c30*/  BSYNC B0 ;  /* 0x0000000000007941 */ /* 0x000fea0003800000 */
.L_x_116:
[----:B------:R-:W-:Y:S01]  /*6c40*/  ISETP.NE.AND P1, PT, R54, RZ, PT ;  /* 0x000000ff3600720c */ /* 0x000fe20003f25270 */
[----:B-1----:R-:W-:Y:S02]  /*6c50*/  VIADD R2, R2, 0x160 ;  /* 0x0000016002027836 */ /* 0x002fe40000000000 */
[----:B------:R-:W-:Y:S02]  /*6c60*/  IMAD.U32 R0, RZ, RZ, UR45 ;  /* 0x0000002dff007e24 */ /* 0x000fe4000f8e00ff */
[----:B------:R-:W-:Y:S03]  /*6c70*/  VIADD R82, R82, 0x1 ;  /* 0x0000000152527836 */ /* 0x000fe60000000000 */
[----:B------:R-:W-:Y:S05]  /*6c80*/  PRMT R0, R0, 0x654, R2 ;  /* 0x0000065400007816 */ /* 0x000fea0000000002 */
[----:B------:R1:W2:Y:S04]  /*6c90*/  @P1 LDS.128 R48, [R5+UR44+0x400] ;  /* 0x0004002c05301984 */ /* 0x0002a80008000c00 */
[----:B------:R1:W4:Y:S01]  /*6ca0*/  @P1 LDS.128 R44, [R4+0x410] ;  /* 0x00041000042c1984 */ /* 0x0003220000000c00 */
[C---:B------:R-:W-:Y:S01]  /*6cb0*/  ISETP.NE.AND P1, PT, R82.reuse, 0x4, PT ;  /* 0x000000045200780c */ /* 0x040fe20003f25270 */
[----:B------:R-:W-:Y:S01]  /*6cc0*/  @!PT LDS RZ, [RZ] ;  /* 0x00000000fffff984 */ /* 0x000fe20000000800 */
[----:B------:R-:W-:Y:S01]  /*6cd0*/  @!PT LDS RZ, [RZ] ;  /* 0x00000000fffff984 */ /* 0x000fe20000000800 */
[----:B------:R-:W-:Y:S01]  /*6ce0*/  @!PT LDS RZ, [RZ] ;  /* 0x00000000fffff984 */ /* 0x000fe20000000800 */
[----:B------:R-:W-:Y:S01]  /*6cf0*/  @!PT LDS RZ, [RZ] ;  /* 0x00000000fffff984 */ /* 0x000fe20000000800 */
[----:B------:R5:W-:Y:S06]  /*6d00*/  MEMBAR.ALL.CTA ;  /* 0x0000000000007992 */ /* 0x000bec0000008000 */
[----:B-----5:R-:W5:Y:S01]  /*6d10*/  FENCE.VIEW.ASYNC.S ;  /* 0x00000000000073c6 */ /* 0x020f620000000000 */
[----:B------:R-:W-:Y:S01]  /*6d20*/  SEL R82, R82, RZ, P1 ;  /* 0x000000ff52527207 */ /* 0x000fe20000800000 */
[----:B-----5:R5:W-:Y:S02]  /*6d30*/  SYNCS.ARRIVE.TRANS64.RED.A1T0 RZ, [R0+URZ], RZ ;  /* 0x000000ff00ff79a7 */ /* 0x020be400081004ff */
[----:B-----5:R-:W-:Y:S04]  /*6d40*/  SEL R0, RZ, 0x1, P1 ;  /* 0x00000001ff007807 */ /* 0x020fe80000800000 */
[----:B-12---:R-:W-:Y:S02]  /*6d50*/  LOP3.LUT R81, R81, R0, RZ, 0x3c, !PT ;  /* 0x0000000051517212 */ /* 0x006fe400078e3cff */
.L_x_115:
[----:B------:R-:W-:Y:S05]  /*6d60*/  BSYNC B1 ;  /* 0x0000000000017941 */ /* 0x000fea0003800000 */
.L_x_114:
[----:B------:R-:W-:Y:S04]  /*6d70*/  SHF.R.U32.HI R0, RZ, 0x15, R39 ;  /* 0x00000015ff007819 */ /* 0x000fe80000011627 */
[----:B------:R-:W-:Y:S01]  /*6d80*/  LOP3.LUT P1, RZ, R0, 0x3, R75, 0x48, !PT ;  /* 0x0000000300ff7812 */ /* 0x000fe2000782484b */
[----:B------:R-:W-:Y:S01]  /*6d90*/  @!UPT UIADD3 URZ, UPT, UPT, URZ, URZ, URZ ;  /* 0x000000fffffff290 */ /* 0x000fe2000fffe0ff */
[----:B---3--:R-:W-:Y:S11]  /*6da0*/  @P0 BRA `(.L_x_119) ;  /* 0x0000000000080947 */ /* 0x008ff60003800000 */
[----:B------:R-:W1:Y:S02]  /*6db0*/  SYNCS.PHASECHK.TRANS64.TRYWAIT P0, [R52+URZ+0x1b0], R3 ;  /* 0x0001b003340075a7 */ /* 0x000e6400080011ff */
[----:B-1----:R-:W-:Y:S05]  /*6dc0*/  @!P0 BRA `(.L_x_120) ;  /* 0x0000004400548947 */ /* 0x002fea0003800000 */
.L_x_119:
[----:B------:R-:W-:Y:S05]  /*6dd0*/  @!P1 BRA `(.L_x_121) ;  /* 0x0000000000409947 */ /* 0x000fea0003800000 */
[----:B------:R-:W2:Y:S01]  /*6de0*/  LDCU.64 UR8, c[0x4][0x78] ;  /* 0x01000f00ff0877ac */ /* 0x000ea20008000a00 */
[----:B-1----:R-:W-:Y:S01]  /*6df0*/  MOV R3, 0x0 ;  /* 0x0000000000037802 */ /* 0x002fe20000000f00 */
[----:B------:R-:W-:Y:S02]  /*6e00*/  HFMA2 R12, -RZ, RZ, 0, 5.9604644775390625e-08 ;  /* 0x00000001ff0c7431 */ /* 0x000fe400000001ff */
[----:B------:R-:W-:Y:S02]  /*6e10*/  IMAD.MOV.U32 R8, RZ, RZ, 0x192 ;  /* 0x00000192ff087424 */ /* 0x000fe400078e00ff */
[----:B------:R-:W-:Y:S01]  /*6e20*/  IMAD.MOV.U32 R13, RZ, RZ, RZ ;  /* 0x000000ffff0d7224 */ /* 0x000fe200078e00ff */
[----:B------:R-:W1:Y:S01]  /*6e30*/  LDCU.64 UR6, c[0x4][0x80] ;  /* 0x01001000ff0677ac */ /* 0x000e620008000a00 */
[----:B------:R-:W3:Y:S01]  /*6e40*/  LDC.64 R2, c[0x4][R3] ;  /* 0x0100000003027b82 */ /* 0x000ee20000000a00 */
[----:B------:R-:W5:Y:S01]  /*6e50*/  LDCU.64 UR4, c[0x4][0x18] ;  /* 0x01000300ff0477ac */ /* 0x000f620008000a00 */
[----:B--2---:R-:W-:Y:S01]  /*6e60*/  MOV R5, UR9 ;  /* 0x0000000900057c02 */ /* 0x004fe20008000f00 */
[----:B------:R-:W-:Y:S01]  /*6e70*/  IMAD.U32 R4, RZ, RZ, UR8 ;  /* 0x00000008ff047e24 */ /* 0x000fe2000f8e00ff */
[----:B-1----:R-:W-:Y:S01]  /*6e80*/  MOV R7, UR7 ;  /* 0x0000000700077c02 */ /* 0x002fe20008000f00 */
[----:B------:R-:W-:Y:S01]  /*6e90*/  IMAD.U32 R6, RZ, RZ, UR6 ;  /* 0x00000006ff067e24 */ /* 0x000fe2000f8e00ff */
[----:B-----5:R-:W-:Y:S01]  /*6ea0*/  MOV R11, UR5 ;  /* 0x00000005000b7c02 */ /* 0x020fe20008000f00 */
[----:B------:R-:W-:Y:S02]  /*6eb0*/  IMAD.U32 R10, RZ, RZ, UR4 ;  /* 0x00000004ff0a7e24 */ /* 0x000fe4000f8e00ff */
[----:B------:R-:W-:Y:S07]  /*6ec0*/  LEPC R20, `(.L_x_121) ;  /* 0x000000001014794e */ /* 0x000fee0000000000 */
[----:B---34-:R-:W-:Y:S05]  /*6ed0*/  CALL.ABS.NOINC R2 ;  /* 0x0000000002007343 */ /* 0x018fea0003c00000 */
.L_x_121:
[----:B------:R-:W-:Y:S05]  /*6ee0*/  WARPSYNC.ALL ;  /* 0x0000000000007948 */ /* 0x000fea0003800000 */
[----:B------:R-:W-:Y:S01]  /*6ef0*/  R2UR UR4, R39 ;  /* 0x00000000270472ca */ /* 0x000fe200000e0000 */
[----:B------:R-:W-:Y:S01]  /*6f00*/  BSSY.RECONVERGENT B0, `(.L_x_122) ;  /* 0x00000a0000007945 */ /* 0x000fe20003800200 */
[C---:B------:R-:W-:Y:S02]  /*6f10*/  SHF.L.U32 R2, R48.reuse, 0x10, RZ ;  /* 0x0000001030027819 */ /* 0x040fe400000006ff */
[C---:B-1----:R-:W-:Y:S02]  /*6f20*/  PRMT R3, R48.reuse, 0x8880, RZ ;  /* 0x0000888030037816 */ /* 0x042fe400000000ff */
[----:B------:R-:W-:Y:S02]  /*6f30*/  SHF.L.U32 R41, R48, 0x8, RZ ;  /* 0x0000000830297819 */ /* 0x000fe400000006ff */
[----:B------:R-:W-:Y:S02]  /*6f40*/  SHF.L.U32 R42, R49, 0x10, RZ ;  /* 0x00000010312a7819 */ /* 0x000fe400000006ff */
[----:B------:R-:W-:Y:S02]  /*6f50*/  IADD3 R60, PT, PT, R69, UR44, RZ ;  /* 0x0000002c453c7c10 */ /* 0x000fe4000fffe0ff */
[----:B------:R-:W-:Y:S01]  /*6f60*/  SHF.R.S32.HI R42, RZ, 0x18, R42 ;  /* 0x00000018ff2a7819 */ /* 0x000fe2000001142a */
[----:B------:R-:W-:Y:S01]  /*6f70*/  LDTM.16dp32bit_t0_t15.x32 R4, tmem[UR4] ;  /* 0x00000004000479ee */ /* 0x000fe20008a80000 */
[----:B------:R-:W1:Y:S01]  /*6f80*/  LDTM.16dp32bit_t16_t31.x32 R4, tmem[UR4+0x20] ;  /* 0x00002004000479ee */ /* 0x000e620008aa0000 */
[----:B------:R-:W-:Y:S02]  /*6f90*/  SHF.L.U32 R55, R80, 0x4, RZ ;  /* 0x0000000450377819 */ /* 0x000fe400000006ff */
[----:B------:R-:W-:Y:S02]  /*6fa0*/  ISETP.NE.AND P0, PT, R87, RZ, PT ;  /* 0x000000ff5700720c */ /* 0x000fe40003f05270 */
[----:B------:R-:W-:Y:S02]  /*6fb0*/  IADD3 R89, PT, PT, R60, R55, RZ ;  /* 0x000000373c597210 */ /* 0x000fe40007ffe0ff */
[----:B------:R-:W-:Y:S01]  /*6fc0*/  ISETP.NE.AND P6, PT, R61, RZ, PT ;  /* 0x000000ff3d00720c */ /* 0x000fe20003fc5270 */
[C---:B-1----:R-:W-:Y:S01]  /*6fd0*/  IMAD R0, R38.reuse, R4, RZ ;  /* 0x0000000426007224 */ /* 0x042fe200078e02ff */
[----:B------:R-:W-:Y:S01]  /*6fe0*/  SHF.R.S32.HI R4, RZ, 0x18, R2 ;  /* 0x00000018ff047819 */ /* 0x000fe20000011402 */
[C---:B------:R-:W-:Y:S01]  /*6ff0*/  IMAD R2, R38.reuse, R5, RZ ;  /* 0x0000000526027224 */ /* 0x040fe200078e02ff */
[----:B------:R-:W-:Y:S01]  /*7000*/  SHF.R.S32.HI R5, RZ, 0x18, R41 ;  /* 0x00000018ff057819 */ /* 0x000fe20000011429 */
[----:B------:R-:W-:Y:S01]  /*7010*/  IMAD R0, R3, R40, R0 ;  /* 0x0000002803007224 */ /* 0x000fe200078e0200 */
[----:B------:R-:W-:Y:S01]  /*7020*/  PRMT R41, R49, 0x8880, RZ ;  /* 0x0000888031297816 */ /* 0x000fe200000000ff */
[----:B------:R-:W-:Y:S02]  /*7030*/  IMAD R3, R38, R6, RZ ;  /* 0x0000000626037224 */ /* 0x000fe400078e02ff */
[-C--:B------:R-:W-:Y:S01]  /*7040*/  IMAD R2, R4, R40.reuse, R2 ;  /* 0x0000002804027224 */ /* 0x080fe200078e0202 */
[----:B------:R-:W-:Y:S01]  /*7050*/  SHF.R.S32.HI R4, RZ, 0x18, R48 ;  /* 0x00000018ff047819 */ /* 0x000fe20000011430 */
[----:B------:R-:W-:Y:S02]  /*7060*/  IMAD R7, R38, R7, RZ ;  /* 0x0000000726077224 */ /* 0x000fe400078e02ff */
[-C--:B------:R-:W-:Y:S02]  /*7070*/  IMAD R3, R5, R40.reuse, R3 ;  /* 0x0000002805037224 */ /* 0x080fe400078e0203 */
[----:B------:R-:W-:Y:S02]  /*7080*/  IMAD R7, R4, R40, R7 ;  /* 0x0000002804077224 */ /* 0x000fe400078e0207 */
[C---:B------:R-:W-:Y:S02]  /*7090*/  IMAD R6, R38.reuse, R11, RZ ;  /* 0x0000000b26067224 */ /* 0x040fe400078e02ff */
[C---:B------:R-:W-:Y:S01]  /*70a0*/  IMAD R11, R38.reuse, R16, RZ ;  /* 0x00000010260b7224 */ /* 0x040fe200078e02ff */
[----:B------:R-:W-:Y:S01]  /*70b0*/  I2IP.S8.S32.SAT R56, R7, R3, RZ ;  /* 0x0000000307387239 */ /* 0x000fe200000014ff */
[C---:B------:R-:W-:Y:S02]  /*70c0*/  IMAD R16, R38.reuse, R21, RZ ;  /* 0x0000001526107224 */ /* 0x040fe400078e02ff */
[----:B------:R-:W-:Y:S01]  /*70d0*/  IMAD R21, R38, R26, RZ ;  /* 0x0000001a26157224 */ /* 0x000fe200078e02ff */
[----:B------:R-:W-:Y:S01]  /*70e0*/  I2IP.S8.S32.SAT R56, R2, R0, R56 ;  /* 0x0000000002387239 */ /* 0x000fe20000001438 */
[C---:B------:R-:W-:Y:S01]  /*70f0*/  IMAD R26, R38.reuse, R31, RZ ;  /* 0x0000001f261a7224 */ /* 0x040fe200078e02ff */
[----:B------:R-:W-:Y:S01]  /*7100*/  SHF.R.S32.HI R2, RZ, 0x18, R49 ;  /* 0x00000018ff027819 */ /* 0x000fe20000011431 */
[C---:B------:R-:W-:Y:S02]  /*7110*/  IMAD R3, R38.reuse, R8, RZ ;  /* 0x0000000826037224 */ /* 0x040fe400078e02ff */
[----:B------:R-:W-:Y:S02]  /*7120*/  IMAD.SHL.U32 R31, R49, 0x100, RZ ;  /* 0x00000100311f7824 */ /* 0x000fe400078e00ff */
[C---:B------:R-:W-:Y:S02]  /*7130*/  IMAD R8, R38.reuse, R13, RZ ;  /* 0x0000000d26087224 */ /* 0x040fe400078e02ff */
[C---:B------:R-:W-:Y:S01]  /*7140*/  IMAD R13, R38.reuse, R18, RZ ;  /* 0x00000012260d7224 */ /* 0x040fe200078e02ff */
[----:B------:R-:W-:Y:S01]  /*7150*/  SHF.R.S32.HI R0, RZ, 0x18, R31 ;  /* 0x00000018ff007819 */ /* 0x000fe2000001141f */
[----:B------:R-:W-:Y:S01]  /*7160*/  IMAD R18, R38, R23, RZ ;  /* 0x0000001726127224 */ /* 0x000fe200078e02ff */
[----:B------:R-:W-:Y:S01]  /*7170*/  SHF.L.U32 R31, R50, 0x10, RZ ;  /* 0x00000010321f7819 */ /* 0x000fe200000006ff */
[C---:B------:R-:W-:Y:S02]  /*7180*/  IMAD R4, R38.reuse, R9, RZ ;  /* 0x0000000926047224 */ /* 0x040fe400078e02ff */
[C---:B------:R-:W-:Y:S01]  /*7190*/  IMAD R23, R38.reuse, R28, RZ ;  /* 0x0000001c26177224 */ /* 0x040fe200078e02ff */
[----:B------:R-:W-:Y:S01]  /*71a0*/  SHF.R.S32.HI R31, RZ, 0x18, R31 ;  /* 0x00000018ff1f7819 */ /* 0x000fe2000001141f */
[C---:B------:R-:W-:Y:S02]  /*71b0*/  IMAD R7, R38.reuse, R12, RZ ;  /* 0x0000000c26077224 */ /* 0x040fe400078e02ff */
[----:B------:R-:W-:Y:S01]  /*71c0*/  IMAD R28, R38, R33, RZ ;  /* 0x00000021261c7224 */ /* 0x000fe200078e02ff */
[----:B------:R-:W-:Y:S01]  /*71d0*/  PRMT R33, R50, 0x8880, RZ ;  /* 0x0000888032217816 */ /* 0x000fe200000000ff */
[----:B------:R-:W-:Y:S02]  /*71e0*/  IMAD R3, R41, R40, R3 ;  /* 0x0000002829037224 */ /* 0x000fe400078e0203 */
[C---:B------:R-:W-:Y:S02]  /*71f0*/  IMAD R12, R38.reuse, R17, RZ ;  /* 0x00000011260c7224 */ /* 0x040fe400078e02ff */
[C---:B------:R-:W-:Y:S02]  /*7200*/  IMAD R5, R38.reuse, R10, RZ ;  /* 0x0000000a26057224 */ /* 0x040fe400078e02ff */
[----:B------:R-:W-:Y:S02]  /*7210*/  IMAD R17, R38, R22, RZ ;  /* 0x0000001626117224 */ /* 0x000fe400078e02ff */
[----:B------:R-:W-:Y:S02]  /*7220*/  IMAD R4, R42, R40, R4 ;  /* 0x000000282a047224 */ /* 0x000fe400078e0204 */
[C---:B------:R-:W-:Y:S02]  /*7230*/  IMAD R22, R38.reuse, R27, RZ ;  /* 0x0000001b26167224 */ /* 0x040fe400078e02ff */
[----:B------:R-:W-:Y:S01]  /*7240*/  IMAD R27, R38, R32, RZ ;  /* 0x00000020261b7224 */ /* 0x000fe200078e02ff */
[----:B------:R-:W-:Y:S01]  /*7250*/  SHF.L.U32 R32, R50, 0x8, RZ ;  /* 0x0000000832207819 */ /* 0x000fe200000006ff */
[-C--:B------:R-:W-:Y:S02]  /*7260*/  IMAD R5, R0, R40.reuse, R5 ;  /* 0x0000002800057224 */ /* 0x080fe400078e0205 */
[----:B------:R-:W-:Y:S01]  /*7270*/  IMAD.MOV.U32 R0, RZ, RZ, R33 ;  /* 0x000000ffff007224 */ /* 0x000fe200078e0021 */
[----:B------:R-:W-:Y:S01]  /*7280*/  SHF.R.S32.HI R32, RZ, 0x18, R32 ;  /* 0x00000018ff207819 */ /* 0x000fe20000011420 */
[-C--:B------:R-:W-:Y:S01]  /*7290*/  IMAD R6, R2, R40.reuse, R6 ;  /* 0x0000002802067224 */ /* 0x080fe200078e0206 */
[----:B------:R-:W-:Y:S01]  /*72a0*/  SHF.R.S32.HI R2, RZ, 0x18, R50 ;  /* 0x00000018ff027819 */ /* 0x000fe20000011432 */
[----:B------:R-:W-:Y:S01]  /*72b0*/  IMAD R7, R0, R40, R7 ;  /* 0x0000002800077224 */ /* 0x000fe200078e0207 */
[----:B------:R-:W-:Y:S01]  /*72c0*/  PRMT R0, R51, 0x8880, RZ ;  /* 0x0000888033007816 */ /* 0x000fe200000000ff */
[----:B------:R-:W-:Y:S01]  /*72d0*/  IMAD R9, R38, R14, RZ ;  /* 0x0000000e26097224 */ /* 0x000fe200078e02ff */
[----:B------:R-:W-:Y:S01]  /*72e0*/  I2IP.S8.S32.SAT R6, R6, R5, RZ ;  /* 0x0000000506067239 */ /* 0x000fe200000014ff */
[-C--:B------:R-:W-:Y:S01]  /*72f0*/  IMAD R8, R31, R40.reuse, R8 ;  /* 0x000000281f087224 */ /* 0x080fe200078e0208 */
[C---:B------:R-:W-:Y:S01]  /*7300*/  SHF.L.U32 R31, R51.reuse, 0x8, RZ ;  /* 0x00000008331f7819 */ /* 0x040fe200000006ff */
[----:B------:R-:W-:Y:S01]  /*7310*/  IMAD R10, R38, R15, RZ ;  /* 0x0000000f260a7224 */ /* 0x000fe200078e02ff */
[----:B------:R-:W-:Y:S01]  /*7320*/  I2IP.S8.S32.SAT R57, R4, R3, R6 ;  /* 0x0000000304397239 */ /* 0x000fe20000001406 */
[-C--:B------:R-:W-:Y:S01]  /*7330*/  IMAD R9, R32, R40.reuse, R9 ;  /* 0x0000002820097224 */ /* 0x080fe200078e0209 */
[----:B------:R-:W-:Y:S01]  /*7340*/  SHF.R.S32.HI R5, RZ, 0x18, R31 ;  /* 0x00000018ff057819 */ /* 0x000fe2000001141f */
[-C--:B------:R-:W-:Y:S01]  /*7350*/  IMAD R10, R2, R40.reuse, R10 ;  /* 0x00000028020a7224 */ /* 0x080fe200078e020a */
[----:B------:R-:W-:Y:S01]  /*7360*/  SHF.L.U32 R2, R51, 0x10, RZ ;  /* 0x0000001033027819 */ /* 0x000fe200000006ff */
[----:B------:R-:W-:Y:S01]  /*7370*/  IMAD R11, R0, R40, R11 ;  /* 0x00000028000b7224 */ /* 0x000fe200078e020b */
[----:B------:R-:W-:Y:S01]  /*7380*/  SHF.R.S32.HI R0, RZ, 0x18, R51 ;  /* 0x00000018ff007819 */ /* 0x000fe20000011433 */
[C---:B------:R-:W-:Y:S01]  /*7390*/  IMAD R15, R38.reuse, R20, RZ ;  /* 0x00000014260f7224 */ /* 0x040fe200078e02ff */
[----:B------:R-:W-:Y:S01]  /*73a0*/  SHF.R.S32.HI R2, RZ, 0x18, R2 ;  /* 0x00000018ff027819 */ /* 0x000fe20000011402 */
[C---:B------:R-:W-:Y:S01]  /*73b0*/  IMAD R14, R38.reuse, R19, RZ ;  /* 0x00000013260e7224 */ /* 0x040fe200078e02ff */
[C---:B----4-:R-:W-:Y:S01]  /*73c0*/  SHF.L.U32 R4, R45.reuse, 0x10, RZ ;  /* 0x000000102d047819 */ /* 0x050fe200000006ff */
[----:B------:R-:W-:Y:S01]  /*73d0*/  IMAD R19, R38, R24, RZ ;  /* 0x0000001826137224 */ /* 0x000fe200078e02ff */
[----:B------:R-:W-:Y:S01]  /*73e0*/  PRMT R3, R45, 0x8880, RZ ;  /* 0x000088802d037816 */ /* 0x000fe200000000ff */
[-C--:B------:R-:W-:Y:S01]  /*73f0*/  IMAD R12, R2, R40.reuse, R12 ;  /* 0x00000028020c7224 */ /* 0x080fe200078e020c */
[----:B------:R-:W-:Y:S01]  /*7400*/  PRMT R2, R44, 0x8880, RZ ;  /* 0x000088802c027816 */ /* 0x000fe200000000ff */
[-C--:B------:R-:W-:Y:S01]  /*7410*/  IMAD R13, R5, R40.reuse, R13 ;  /* 0x00000028050d7224 */ /* 0x080fe200078e020d */
[----:B------:R-:W-:Y:S01]  /*7420*/  SHF.R.S32.HI R4, RZ, 0x18, R4 ;  /* 0x00000018ff047819 */ /* 0x000fe20000011404 */
[----:B------:R-:W-:Y:S01]  /*7430*/  IMAD R14, R0, R40, R14 ;  /* 0x00000028000e7224 */ /* 0x000fe200078e020e */
[----:B------:R-:W-:Y:S01]  /*7440*/  MOV R0, R2 ;  /* 0x0000000200007202 */ /* 0x000fe20000000f00 */
[----:B------:R-:W-:Y:S01]  /*7450*/  IMAD.U32 R5, R44, 0x10000, RZ ;  /* 0x000100002c057824 */ /* 0x000fe200078e00ff */
[----:B------:R-:W-:Y:S01]  /*7460*/  I2IP.S8.S32.SAT R9, R10, R9, RZ ;  /* 0x000000090a097239 */ /* 0x000fe200000014ff */
[----:B------:R-:W-:Y:S01]  /*7470*/  IMAD R20, R38, R25, RZ ;  /* 0x0000001926147224 */ /* 0x000fe200078e02ff */
[----:B------:R-:W-:Y:S01]  /*7480*/  I2IP.S8.S32.SAT R13, R14, R13, RZ ;  /* 0x0000000d0e0d7239 */ /* 0x000fe200000014ff */
[----:B------:R-:W-:Y:S01]  /*7490*/  IMAD R15, R0, R40, R15 ;  /* 0x00000028000f7224 */ /* 0x000fe200078e020f */
[----:B------:R-:W-:Y:S01]  /*74a0*/  SHF.R.S32.HI R2, RZ, 0x18, R5 ;  /* 0x00000018ff027819 */ /* 0x000fe20000011405 */
[----:B------:R-:W-:Y:S01]  /*74b0*/  IMAD R24, R38, R29, RZ ;  /* 0x0000001d26187224 */ /* 0x000fe200078e02ff */
[----:B------:R-:W-:Y:S01]  /*74c0*/  SHF.L.U32 R0, R44, 0x8, RZ ;  /* 0x000000082c007819 */ /* 0x000fe200000006ff */
[----:B------:R-:W-:Y:S01]  /*74d0*/  IMAD R25, R38, R30, RZ ;  /* 0x0000001e26197224 */ /* 0x000fe200078e02ff */
[----:B------:R-:W-:Y:S01]  /*74e0*/  I2IP.S8.S32.SAT R58, R8, R7, R9 ;  /* 0x00000007083a7239 */ /* 0x000fe20000001409 */
[----:B------:R-:W-:Y:S01]  /*74f0*/  IMAD R16, R2, R40, R16 ;  /* 0x0000002802107224 */ /* 0x000fe200078e0210 */
[----:B------:R-:W-:Y:S01]  /*7500*/  SHF.R.S32.HI R0, RZ, 0x18, R0 ;  /* 0x00000018ff007819 */ /* 0x000fe20000011400 */
[----:B------:R-:W-:Y:S01]  /*7510*/  IMAD R29, R38, R34, RZ ;  /* 0x00000022261d7224 */ /* 0x000fe200078e02ff */
[----:B------:R-:W-:Y:S01]  /*7520*/  SHF.R.S32.HI R2, RZ, 0x18, R44 ;  /* 0x00000018ff027819 */ /* 0x000fe2000001142c */
[----:B------:R-:W-:Y:S01]  /*7530*/  IMAD.SHL.U32 R5, R45, 0x100, RZ ;  /* 0x000001002d057824 */ /* 0x000fe200078e00ff */
[----:B------:R-:W-:Y:S01]  /*7540*/  I2IP.S8.S32.SAT R59, R12, R11, R13 ;  /* 0x0000000b0c3b7239 */ /* 0x000fe2000000140d */
[-C--:B------:R-:W-:Y:S02]  /*7550*/  IMAD R17, R0, R40.reuse, R17 ;  /* 0x0000002800117224 */ /* 0x080fe400078e0211 */
[-C--:B------:R-:W-:Y:S01]  /*7560*/  IMAD R18, R2, R40.reuse, R18 ;  /* 0x0000002802127224 */ /* 0x080fe200078e0212 */
[----:B------:R-:W-:Y:S01]  /*7570*/  SHF.R.S32.HI R0, RZ, 0x18, R5 ;  /* 0x00000018ff007819 */ /* 0x000fe20000011405 */
[-C--:B------:R-:W-:Y:S01]  /*7580*/  IMAD R19, R3, R40.reuse, R19 ;  /* 0x0000002803137224 */ /* 0x080fe200078e0213 */
[----:B------:R-:W-:Y:S01]  /*7590*/  SHF.R.S32.HI R2, RZ, 0x18, R45 ;  /* 0x00000018ff027819 */ /* 0x000fe2000001142d */
[-C--:B------:R-:W-:Y:S01]  /*75a0*/  IMAD R20, R4, R40.reuse, R20 ;  /* 0x0000002804147224 */ /* 0x080fe200078e0214 */
[----:B------:R-:W-:Y:S01]  /*75b0*/  SHF.L.U32 R4, R46, 0x10, RZ ;  /* 0x000000102e047819 */ /* 0x000fe200000006ff */
[-C--:B------:R-:W-:Y:S01]  /*75c0*/  IMAD R21, R0, R40.reuse, R21 ;  /* 0x0000002800157224 */ /* 0x080fe200078e0215 */
[C---:B------:R-:W-:Y:S01]  /*75d0*/  PRMT R0, R46.reuse, 0x8880, RZ ;  /* 0x000088802e007816 */ /* 0x040fe200000000ff */
[----:B------:R1:W-:Y:S01]  /*75e0*/  STS.128 [R69+UR44+0x4400], R56 ;  /* 0x0044003845007988 */ /* 0x0003e20008000c2c */
[----:B------:R-:W-:Y:S01]  /*75f0*/  SHF.L.U32 R3, R46, 0x8, RZ ;  /* 0x000000082e037819 */ /* 0x000fe200000006ff */
[-C--:B------:R-:W-:Y:S01]  /*7600*/  IMAD R22, R2, R40.reuse, R22 ;  /* 0x0000002802167224 */ /* 0x080fe200078e0216 */
[----:B------:R-:W-:Y:S01]  /*7610*/  SHF.R.S32.HI R2, RZ, 0x18, R4 ;  /* 0x00000018ff027819 */ /* 0x000fe20000011404 */
[-C--:B------:R-:W-:Y:S01]  /*7620*/  IMAD R23, R0, R40.reuse, R23 ;  /* 0x0000002800177224 */ /* 0x080fe200078e0217 */
[----:B------:R-:W-:Y:S01]  /*7630*/  SHF.R.S32.HI R3, RZ, 0x18, R3 ;  /* 0x00000018ff037819 */ /* 0x000fe20000011403 */
[----:B------:R-:W-:Y:S01]  /*7640*/  IMAD R30, R38, R35, RZ ;  /* 0x00000023261e7224 */ /* 0x000fe200078e02ff */
[----:B------:R-:W-:Y:S01]  /*7650*/  SHF.R.S32.HI R0, RZ, 0x18, R46 ;  /* 0x00000018ff007819 */ /* 0x000fe2000001142e */
[-C--:B------:R-:W-:Y:S01]  /*7660*/  IMAD R24, R2, R40.reuse, R24 ;  /* 0x0000002802187224 */ /* 0x080fe200078e0218 */
[----:B------:R-:W-:Y:S01]  /*7670*/  PRMT R2, R47, 0x8880, RZ ;  /* 0x000088802f027816 */ /* 0x000fe200000000ff */
[-C--:B------:R-:W-:Y:S01]  /*7680*/  IMAD R25, R3, R40.reuse, R25 ;  /* 0x0000002803197224 */ /* 0x080fe200078e0219 */
[C---:B------:R-:W-:Y:S01]  /*7690*/  SHF.L.U32 R3, R47.reuse, 0x10, RZ ;  /* 0x000000102f037819 */ /* 0x040fe200000006ff */
[----:B------:R-:W-:Y:S01]  /*76a0*/  IMAD.SHL.U32 R4, R47, 0x100, RZ ;  /* 0x000001002f047824 */ /* 0x000fe200078e00ff */
[----:B------:R-:W-:Y:S01]  /*76b0*/  SHF.R.S32.HI R5, RZ, 0x18, R47 ;  /* 0x00000018ff057819 */ /* 0x000fe2000001142f */
[-C--:B------:R-:W-:Y:S01]  /*76c0*/  IMAD R26, R0, R40.reuse, R26 ;  /* 0x00000028001a7224 */ /* 0x080fe200078e021a */
[----:B------:R-:W-:Y:S01]  /*76d0*/  SHF.R.S32.HI R3, RZ, 0x18, R3 ;  /* 0x00000018ff037819 */ /* 0x000fe20000011403 */
[-C--:B------:R-:W-:Y:S01]  /*76e0*/  IMAD R27, R2, R40.reuse, R27 ;  /* 0x00000028021b7224 */ /* 0x080fe200078e021b */
[----:B------:R-:W-:Y:S02]  /*76f0*/  SHF.R.S32.HI R4, RZ, 0x18, R4 ;  /* 0x00000018ff047819 */ /* 0x000fe40000011404 */
[----:B------:R-:W-:Y:S01]  /*7700*/  I2IP.S8.S32.SAT R17, R18, R17, RZ ;  /* 0x0000001112117239 */ /* 0x000fe200000014ff */
[-C--:B------:R-:W-:Y:S01]  /*7710*/  IMAD R28, R3, R40.reuse, R28 ;  /* 0x00000028031c7224 */ /* 0x080fe200078e021c */
[----:B------:R-:W-:Y:S01]  /*7720*/  I2IP.S8.S32.SAT R21, R22, R21, RZ ;  /* 0x0000001516157239 */ /* 0x000fe200000014ff */
[-C--:B------:R-:W-:Y:S01]  /*7730*/  IMAD R29, R4, R40.reuse, R29 ;  /* 0x00000028041d7224 */ /* 0x080fe200078e021d */
[----:B------:R-:W-:Y:S01]  /*7740*/  I2IP.S8.S32.SAT R16, R16, R15, R17 ;  /* 0x0000000f10107239 */ /* 0x000fe20000001411 */
[----:B------:R-:W-:Y:S01]  /*7750*/  IMAD R30, R5, R40, R30 ;  /* 0x00000028051e7224 */ /* 0x000fe200078e021e */
[----:B------:R-:W-:Y:S02]  /*7760*/  I2IP.S8.S32.SAT R17, R20, R19, R21 ;  /* 0x0000001314117239 */ /* 0x000fe40000001415 */
[----:B------:R-:W-:Y:S02]  /*7770*/  I2IP.S8.S32.SAT R18, R26, R25, RZ ;  /* 0x000000191a127239 */ /* 0x000fe400000014ff */
[----:B------:R-:W-:Y:S02]  /*7780*/  I2IP.S8.S32.SAT R19, R30, R29, RZ ;  /* 0x0000001d1e137239 */ /* 0x000fe400000014ff */
[----:B------:R-:W-:Y:S02]  /*7790*/  I2IP.S8.S32.SAT R18, R24, R23, R18 ;  /* 0x0000001718127239 */ /* 0x000fe40000001412 */
[----:B------:R-:W-:Y:S02]  /*77a0*/  I2IP.S8.S32.SAT R19, R28, R27, R19 ;  /* 0x0000001b1c137239 */ /* 0x000fe40000001413 */
[----:B------:R-:W-:Y:S02]  /*77b0*/  LEA R0, R82, UR44, 0x3 ;  /* 0x0000002c52007c11 */ /* 0x000fe4000f8e18ff */
[----:B------:R-:W-:Y:S01]  /*77c0*/  @P6 SHF.L.U32 R2, R81, 0x1f, RZ ;  /* 0x0000001f51026819 */ /* 0x000fe200000006ff */
[----:B------:R1:W-:Y:S01]  /*77d0*/  STS.128 [R89+0x4410], R16 ;  /* 0x0044101059007388 */ /* 0x0003e20000000c00 */
[----:B------:R-:W-:Y:S01]  /*77e0*/  @!PT LDS RZ, [RZ] ;  /* 0x00000000fffff984 */ /* 0x000fe20000000800 */
[----:B------:R-:W-:Y:S01]  /*77f0*/  @!PT LDS RZ, [RZ] ;  /* 0x00000000fffff984 */ /* 0x000fe20000000800 */
[----:B------:R-:W-:Y:S01]  /*7800*/  @!PT LDS RZ, [RZ] ;  /* 0x00000000fffff984 */ /* 0x000fe20000000800 */
[----:B------:R-:W-:Y:S01]  /*7810*/  @!PT LDS RZ, [RZ] ;  /* 0x00000000fffff984 */ /* 0x000fe20000000800 */
[----:B------:R2:W-:Y:S07]  /*7820*/  MEMBAR.ALL.CTA ;  /* 0x0000000000007992 */ /* 0x0005ee0000008000 */
[----:B--2---:R-:W2:Y:S02]  /*7830*/  FENCE.VIEW.ASYNC.S ;  /* 0x00000000000073c6 */ /* 0x004ea40000000000 */
[----:B--2---:R-:W-:Y:S06]  /*7840*/  BAR.SYNC.DEFER_BLOCKING 0x1, 0x80 ;  /* 0x0042000000007b1d */ /* 0x004fec0000010000 */
[----:B------:R-:W-:Y:S05]  /*7850*/  @P0 BRA `(.L_x_123) ;  /* 0x0000000000280947 */ /* 0x000fea0003800000 */
[----:B------:R-:W-:Y:S01]  /*7860*/  UIADD3 UR4, UPT, UPT, UR44, 0x4400, URZ ;  /* 0x000044002c047890 */ /* 0x000fe2000fffe0ff */
[----:B------:R-:W-:Y:S05]  /*7870*/  UMOV UR51, UR36 ;  /* 0x0000002400337c82 */ /* 0x000fea0008000000 */
[----:B------:R-:W-:Y:S01]  /*7880*/  MOV R86, UR4 ;  /* 0x0000000400567c02 */ /* 0x000fe20008000f00 */
[----:B------:R-:W-:Y:S03]  /*7890*/  UIADD3 UR4, UP0, UPT, UR62, 0x680, URZ ;  /* 0x000006803e047890 */ /* 0x000fe6000ff1e0ff */
[----:B------:R-:W-:Y:S01]  /*78a0*/  R2UR UR48, R86 ;  /* 0x00000000563072ca */ /* 0x000fe200000e0000 */
[----:B------:R-:W-:Y:S11]  /*78b0*/  UIADD3.X UR5, UPT, UPT, URZ, UR63, URZ, UP0, !UPT ;  /* 0x0000003fff057290 */ /* 0x000ff600087fe4ff */
[----:B------:R-:W-:Y:S01]  /*78c0*/  @!UPT UIADD3 URZ, UPT, UPT, URZ, URZ, URZ ;  /* 0x000000fffffff290 */ /* 0x000fe2000fffe0ff */
[----:B------:R2:W-:Y:S01]  /*78d0*/  UTMASTG.3D [UR48], [UR4] ;  /* 0x00000030040073b5 */ /* 0x0005e20008010000 */
[----:B------:R0:W-:Y:S01]  /*78e0*/  UTMACMDFLUSH ;  /* 0x00000000000079b7 */ /* 0x0001e20000000000 */
[----:B--2---:R-:W-:Y:S04]  /*78f0*/  DEPBAR.LE SB0, 0x1 ;  /* 0x000080400000791a */ /* 0x004fe80000000000 */
.L_x_123:
[----:B------:R-:W-:Y:S05]  /*7900*/  BSYNC.RECONVERGENT B0 ;  /* 0x0000000000007941 */ /* 0x000fea0003800200 */
.L_x_122:
[----:B------:R-:W-:Y:S06]  /*7910*/  BAR.SYNC.DEFER_BLOCKING 0x1, 0x80 ;  /* 0x0042000000007b1d */ /* 0x000fec0000010000 */
[----:B------:R-:W2:Y:S01]  /*7920*/  @P6 SYNCS.PHASECHK.TRANS64.TRYWAIT P0, [R0+URZ+0x140], R2 ;  /* 0x00014002000065a7 */ /* 0x000ea200080011ff */
[----:B------:R-:W-:Y:S01]  /*7930*/  BSSY B1, `(.L_x_124) ;  /* 0x000001f000017945 */ /* 0x000fe20003800000 */
[----:B--2---:R-:W-:Y:S03]  /*7940*/  @P6 SEL R53, RZ, 0x1, !P0 ;  /* 0x00000001ff356807 */ /* 0x004fe60004000000 */
[----:B------:R-:W-:Y:S05]  /*7950*/  @!P6 BRA `(.L_x_125) ;  /* 0x000000000070e947 */ /* 0x000fea0003800000 */
[----:B------:R-:W-:Y:S01]  /*7960*/  ISETP.NE.AND P1, PT, R54, RZ, PT ;  /* 0x000000ff3600720c */ /* 0x000fe20003f25270 */
[----:B------:R-:W-:Y:S01]  /*7970*/  BSSY B0, `(.L_x_126) ;  /* 0x0000008000007945 */ /* 0x000fe20003800000 */
[----:B------:R-:W-:Y:S11]  /*7980*/  ISETP.NE.AND P0, PT, R53, RZ, PT ;  /* 0x000000ff3500720c */ /* 0x000ff60003f05270 */
[----:B------:R-:W-:Y:S04]  /*7990*/  @P1 IMAD R4, R82, 0x1000, R60 ;  /* 0x0000100052041824 */ /* 0x000fe800078e023c */
[----:B------:R-:W-:Y:S01]  /*79a0*/  @P1 IMAD.IADD R3, R55, 0x1, R4 ;  /* 0x0000000137031824 */ /* 0x000fe200078e0204 */
[----:B------:R-:W-:Y:S06]  /*79b0*/  @P0 BRA `(.L_x_127) ;  /* 0x00000000000c0947 */ /* 0x000fec0003800000 */
[----:B------:R-:W-:Y:S04]  /*79c0*/  SHF.L.U32 R2, R81, 0x1f, RZ ;  /* 0x0000001f51027819 */ /* 0x000fe800000006ff */
[----:B------:R-:W2:Y:S02]  /*79d0*/  SYNCS.PHASECHK.TRANS64.TRYWAIT P0, [R0+URZ+0x140], R2 ;  /* 0x00014002000075a7 */ /* 0x000ea400080011ff */
[----:B--2---:R-:W-:Y:S05]  /*79e0*/  @!P0 BRA `(.L_x_128) ;  /* 0x0000003800608947 */ /* 0x004fea0003800000 */
.L_x_127:
[----:B------:R-:W-:Y:S05]  /*79f0*/  BSYNC B0 ;  /* 0x0000000000007941 */ /* 0x000fea0003800000 */
.L_x_126:
[----:B------:R-:W-:Y:S01]  /*7a00*/  ISETP.NE.AND P0, PT, R54, RZ, PT ;  /* 0x000000ff3600720c */ /* 0x000fe20003f05270 */
[----:B--2---:R-:W-:Y:S02]  /*7a10*/  VIADD R2, R0, 0x160 ;  /* 0x0000016000027836 */ /* 0x004fe40000000000 */
[----:B------:R-:W-:Y:S02]  /*7a20*/  IMAD.U32 R0, RZ, RZ, UR45 ;  /* 0x0000002dff007e24 */ /* 0x000fe4000f8e00ff */
[----:B------:R-:W-:Y:S03]  /*7a30*/  VIADD R82, R82, 0x1 ;  /* 0x0000000152527836 */ /* 0x000fe60000000000 */
[----:B------:R-:W-:Y:S05]  /*7a40*/  PRMT R0, R0, 0x654, R2 ;  /* 0x0000065400007816 */ /* 0x000fea0000000002 */
[----:B------:R2:W3:Y:S04]  /*7a50*/  @P0 LDS.128 R48, [R4+0x400] ;  /* 0x0004000004300984 */ /* 0x0004e80000000c00 */
        /* <DEDUP_REMOVED lines=11> */
[----:B--23--:R-:W-:Y:S02]  /*7b10*/  LOP3.LUT R81, R81, R0, RZ, 0x3c, !PT ;  /* 0x0000000051517212 */ /* 0x00cfe400078e3cff */
.L_x_125:
[----:B------:R-:W-:Y:S05]  /*7b20*/  BSYNC B1 ;  /* 0x0000000000017941 */ /* 0x000fea0003800000 */
.L_x_124:
[----:B------:R-:W-:Y:S05]  /*7b30*/  VIADD R0, R39, 0x40 ;  /* 0x0000004027007836 */ /* 0x000fea0000000000 */
[----:B------:R-:W-:Y:S04]  /*7b40*/  SHF.R.U32.HI R0, RZ, 0x15, R0 ;  /* 0x00000015ff007819 */ /* 0x000fe80000011600 */
[----:B------:R-:W-:Y:S11]  /*7b50*/  LOP3.LUT P0, RZ, R0, 0x3, R75, 0x48, !PT ;  /* 0x0000000300ff7812 */ /* 0x000ff6000780484b */
[----:B------:R-:W-:Y:S02]  /*7b60*/  @!UPT UIADD3 URZ, UPT, UPT, URZ, URZ, URZ ;  /* 0x000000fffffff290 */ /* 0x000fe4000fffe0ff */
[----:B------:R-:W-:Y:S05]  /*7b70*/  @!P0 BRA `(.L_x_129) ;  /* 0x0000000000408947 */ /* 0x000fea0003800000 */
[----:B------:R-:W2:Y:S01]  /*7b80*/  LDCU.64 UR8, c[0x4][0x78] ;  /* 0x01000f00ff0877ac */ /* 0x000ea20008000a00 */
[----:B------:R-:W-:Y:S01]  /*7b90*/  MOV R3, 0x0 ;  /* 0x0000000000037802 */ /* 0x000fe20000000f00 */
[----:B------:R-:W-:Y:S02]  /*7ba0*/  HFMA2 R12, -RZ, RZ, 0, 5.9604644775390625e-08 ;  /* 0x00000001ff0c7431 */ /* 0x000fe400000001ff */
[----:B------:R-:W-:Y:S02]  /*7bb0*/  IMAD.MOV.U32 R8, RZ, RZ, 0x192 ;  /* 0x00000192ff087424 */ /* 0x000fe400078e00ff */
[----:B------:R-:W-:Y:S01]  /*7bc0*/  IMAD.MOV.U32 R13, RZ, RZ, RZ ;  /* 0x000000ffff0d7224 */ /* 0x000fe200078e00ff */
[----:B------:R-:W3:Y:S01]  /*7bd0*/  LDCU.64 UR6, c[0x4][0x80] ;  /* 0x01001000ff0677ac */ /* 0x000ee20008000a00 */
[----:B------:R-:W1:Y:S01]  /*7be0*/  LDC.64 R2, c[0x4][R3] ;  /* 0x0100000003027b82 */ /* 0x000e620000000a00 */
[----:B------:R-:W5:Y:S01]  /*7bf0*/  LDCU.64 UR4, c[0x4][0x18] ;  /* 0x01000300ff0477ac */ /* 0x000f620008000a00 */
[----:B--2---:R-:W-:Y:S01]  /*7c00*/  MOV R5, UR9 ;  /* 0x0000000900057c02 */ /* 0x004fe20008000f00 */
[----:B------:R-:W-:Y:S01]  /*7c10*/  IMAD.U32 R4, RZ, RZ, UR8 ;  /* 0x00000008ff047e24 */ /* 0x000fe2000f8e00ff */
[----:B---3--:R-:W-:Y:S01]  /*7c20*/  MOV R7, UR7 ;  /* 0x0000000700077c02 */ /* 0x008fe20008000f00 */
[----:B------:R-:W-:Y:S01]  /*7c30*/  IMAD.U32 R6, RZ, RZ, UR6 ;  /* 0x00000006ff067e24 */ /* 0x000fe2000f8e00ff */
[----:B-----5:R-:W-:Y:S01]  /*7c40*/  MOV R11, UR5 ;  /* 0x00000005000b7c02 */ /* 0x020fe20008000f00 */
[----:B------:R-:W-:Y:S02]  /*7c50*/  IMAD.U32 R10, RZ, RZ, UR4 ;  /* 0x00000004ff0a7e24 */ /* 0x000fe4000f8e00ff */
[----:B------:R-:W-:Y:S07]  /*7c60*/  LEPC R20, `(.L_x_129) ;  /* 0x000000001014794e */ /* 0x000fee0000000000 */
[----:B-1--4-:R-:W-:Y:S05]  /*7c70*/  CALL.ABS.NOINC R2 ;  /* 0x0000000002007343 */ /* 0x012fea0003c00000 */
.L_x_129:
[C---:B------:R-:W-:Y:S01]  /*7c80*/  SHF.L.U32 R2, R48.reuse, 0x10, RZ ;  /* 0x0000001030027819 */ /* 0x040fe200000006ff */
[----:B------:R-:W-:Y:S05]  /*7c90*/  WARPSYNC.ALL ;  /* 0x0000000000007948 */ /* 0x000fea0003800000 */
[----:B------:R-:W-:Y:S01]  /*7ca0*/  R2UR UR4, R39 ;  /* 0x00000000270472ca */ /* 0x000fe200000e0000 */
[----:B------:R-:W-:Y:S01]  /*7cb0*/  BSSY.RECONVERGENT B0, `(.L_x_130) ;  /* 0x0000099000007945 */ /* 0x000fe20003800200 */
[C---:B------:R-:W-:Y:S02]  /*7cc0*/  PRMT R3, R48.reuse, 0x8880, RZ ;  /* 0x0000888030037816 */ /* 0x040fe400000000ff */
[----:B------:R-:W-:Y:S02]  /*7cd0*/  SHF.L.U32 R41, R48, 0x8, RZ ;  /* 0x0000000830297819 */ /* 0x000fe400000006ff */
[C---:B------:R-:W-:Y:S02]  /*7ce0*/  SHF.L.U32 R42, R49.reuse, 0x10, RZ ;  /* 0x00000010312a7819 */ /* 0x040fe400000006ff */
[----:B------:R-:W-:Y:S02]  /*7cf0*/  SHF.L.U32 R43, R49, 0x8, RZ ;  /* 0x00000008312b7819 */ /* 0x000fe400000006ff */
[----:B------:R-:W-:Y:S02]  /*7d00*/  SHF.R.S32.HI R42, RZ, 0x18, R42 ;  /* 0x00000018ff2a7819 */ /* 0x000fe4000001142a */
[----:B------:R-:W-:Y:S01]  /*7d10*/  SHF.R.S32.HI R43, RZ, 0x18, R43 ;  /* 0x00000018ff2b7819 */ /* 0x000fe2000001142b */
[----:B-1----:R-:W-:Y:S01]  /*7d20*/  LDTM.16dp32bit_t0_t15.x32 R4, tmem[UR4+0x40] ;  /* 0x00004004000479ee */ /* 0x002fe20008a80000 */
[----:B------:R-:W1:Y:S01]  /*7d30*/  LDTM.16dp32bit_t16_t31.x32 R4, tmem[UR4+0x60] ;  /* 0x00006004000479ee */ /* 0x000e620008aa0000 */
[----:B------:R-:W-:Y:S02]  /*7d40*/  ISETP.NE.AND P0, PT, R87, RZ, PT ;  /* 0x000000ff5700720c */ /* 0x000fe40003f05270 */
        /* <DEDUP_REMOVED lines=16> */
[----:B------:R-:W-:Y:S01]  /*7e50*/  IMAD R5, R38, R9, RZ ;  /* 0x0000000926057224 */ /* 0x000fe200078e02ff */
[----:B------:R-:W-:Y:S01]  /*7e60*/  PRMT R7, R50, 0x8880, RZ ;  /* 0x0000888032077816 */ /* 0x000fe200000000ff */
[----:B------:R-:W-:Y:S01]  /*7e70*/  IMAD R12, R38, R16, RZ ;  /* 0x00000010260c7224 */ /* 0x000fe200078e02ff */
[----:B------:R-:W-:Y:S01]  /*7e80*/  I2IP.S8.S32.SAT R56, R2, R0, R56 ;  /* 0x0000000002387239 */ /* 0x000fe20000001438 */
[C---:B------:R-:W-:Y:S01]  /*7e90*/  IMAD R9, R38.reuse, R13, RZ ;  /* 0x0000000d26097224 */ /* 0x040fe200078e02ff */
[----:B------:R-:W-:Y:S01]  /*7ea0*/  SHF.R.S32.HI R3, RZ, 0x18, R49 ;  /* 0x00000018ff037819 */ /* 0x000fe20000011431 */
[----:B------:R-:W-:Y:S01]  /*7eb0*/  IMAD R16, R38, R20, RZ ;  /* 0x0000001426107224 */ /* 0x000fe200078e02ff */
[----:B----4-:R-:W-:Y:S01]  /*7ec0*/  SHF.L.U32 R0, R44, 0x10, RZ ;  /* 0x000000102c007819 */ /* 0x010fe200000006ff */
[----:B------:R-:W-:Y:S01]  /*7ed0*/  IMAD R13, R38, R17, RZ ;  /* 0x00000011260d7224 */ /* 0x000fe200078e02ff */
[----:B------:R-:W-:Y:S01]  /*7ee0*/  SHF.L.U32 R2, R44, 0x8, RZ ;  /* 0x000000082c027819 */ /* 0x000fe200000006ff */
[C---:B------:R-:W-:Y:S01]  /*7ef0*/  IMAD R20, R38.reuse, R24, RZ ;  /* 0x0000001826147224 */ /* 0x040fe200078e02ff */
[----:B------:R-:W-:Y:S01]  /*7f00*/  SHF.R.S32.HI R0, RZ, 0x18, R0 ;  /* 0x00000018ff007819 */ /* 0x000fe20000011400 */
[C---:B------:R-:W-:Y:S01]  /*7f10*/  IMAD R17, R38.reuse, R21, RZ ;  /* 0x0000001526117224 */ /* 0x040fe200078e02ff */
[----:B------:R-:W-:Y:S01]  /*7f20*/  SHF.R.S32.HI R2, RZ, 0x18, R2 ;  /* 0x00000018ff027819 */ /* 0x000fe20000011402 */
[C---:B------:R-:W-:Y:S02]  /*7f30*/  IMAD R24, R38.reuse, R28, RZ ;  /* 0x0000001c26187224 */ /* 0x040fe400078e02ff */
[C---:B------:R-:W-:Y:S02]  /*7f40*/  IMAD R6, R38.reuse, R10, RZ ;  /* 0x0000000a26067224 */ /* 0x040fe400078e02ff */
[C---:B------:R-:W-:Y:S02]  /*7f50*/  IMAD R21, R38.reuse, R25, RZ ;  /* 0x0000001926157224 */ /* 0x040fe400078e02ff */
[----:B------:R-:W-:Y:S01]  /*7f60*/  IMAD R28, R38, R32, RZ ;  /* 0x00000020261c7224 */ /* 0x000fe200078e02ff */
[----:B------:R-:W-:Y:S01]  /*7f70*/  SHF.L.U32 R32, R50, 0x10, RZ ;  /* 0x0000001032207819 */ /* 0x000fe200000006ff */
[-C--:B------:R-:W-:Y:S02]  /*7f80*/  IMAD R4, R41, R40.reuse, R4 ;  /* 0x0000002829047224 */ /* 0x080fe400078e0204 */
[----:B------:R-:W-:Y:S01]  /*7f90*/  IMAD R25, R38, R29, RZ ;  /* 0x0000001d26197224 */ /* 0x000fe200078e02ff */
[----:B------:R-:W-:Y:S01]  /*7fa0*/  SHF.R.S32.HI R32, RZ, 0x18, R32 ;  /* 0x00000018ff207819 */ /* 0x000fe20000011420 */
[----:B------:R-:W-:Y:S02]  /*7fb0*/  IMAD R5, R42, R40, R5 ;  /* 0x000000282a057224 */ /* 0x000fe400078e0205 */
[----:B------:R-:W-:Y:S01]  /*7fc0*/  IMAD R29, R38, R33, RZ ;  /* 0x00000021261d7224 */ /* 0x000fe200078e02ff */
[----:B------:R-:W-:Y:S01]  /*7fd0*/  SHF.L.U32 R33, R50, 0x8, RZ ;  /* 0x0000000832217819 */ /* 0x000fe200000006ff */
[C---:B------:R-:W-:Y:S02]  /*7fe0*/  IMAD R11, R38.reuse, R11, RZ ;  /* 0x0000000b260b7224 */ /* 0x040fe400078e02ff */
[C---:B------:R-:W-:Y:S01]  /*7ff0*/  IMAD R10, R38.reuse, R14, RZ ;  /* 0x0000000e260a7224 */ /* 0x040fe200078e02ff */
[----:B------:R-:W-:Y:S01]  /*8000*/  SHF.R.S32.HI R33, RZ, 0x18, R33 ;  /* 0x00000018ff217819 */ /* 0x000fe20000011421 */
[----:B------:R-:W-:Y:S02]  /*8010*/  IMAD R6, R43, R40, R6 ;  /* 0x000000282b067224 */ /* 0x000fe400078e0206 */
[C---:B------:R-:W-:Y:S02]  /*8020*/  IMAD R14, R38.reuse, R18, RZ ;  /* 0x00000012260e7224 */ /* 0x040fe400078e02ff */
[C---:B------:R-:W-:Y:S02]  /*8030*/  IMAD R18, R38.reuse, R22, RZ ;  /* 0x0000001626127224 */ /* 0x040fe400078e02ff */
[----:B------:R-:W-:Y:S01]  /*8040*/  IMAD R11, R3, R40, R11 ;  /* 0x00000028030b7224 */ /* 0x000fe200078e020b */
[----:B------:R-:W-:Y:S01]  /*8050*/  PRMT R3, R51, 0x8880, RZ ;  /* 0x0000888033037816 */ /* 0x000fe200000000ff */
[C---:B------:R-:W-:Y:S02]  /*8060*/  IMAD R22, R38.reuse, R26, RZ ;  /* 0x0000001a26167224 */ /* 0x040fe400078e02ff */
[C---:B------:R-:W-:Y:S01]  /*8070*/  IMAD R26, R38.reuse, R30, RZ ;  /* 0x0000001e261a7224 */ /* 0x040fe200078e02ff */
[----:B------:R-:W-:Y:S01]  /*8080*/  I2IP.S8.S32.SAT R11, R11, R6, RZ ;  /* 0x000000060b0b7239 */ /* 0x000fe200000014ff */
[----:B------:R-:W-:Y:S01]  /*8090*/  IMAD R8, R7, R40, R8 ;  /* 0x0000002807087224 */ /* 0x000fe200078e0208 */
[----:B------:R-:W-:Y:S01]  /*80a0*/  SHF.L.U32 R6, R51, 0x10, RZ ;  /* 0x0000001033067819 */ /* 0x000fe200000006ff */
[----:B------:R-:W-:Y:S01]  /*80b0*/  IMAD R30, R38, R34, RZ ;  /* 0x00000022261e7224 */ /* 0x000fe200078e02ff */
[----:B------:R-:W-:Y:S01]  /*80c0*/  SHF.R.S32.HI R34, RZ, 0x18, R50 ;  /* 0x00000018ff227819 */ /* 0x000fe20000011432 */
[----:B------:R-:W-:Y:S01]  /*80d0*/  IMAD R9, R32, R40, R9 ;  /* 0x0000002820097224 */ /* 0x000fe200078e0209 */
[----:B------:R-:W-:Y:S01]  /*80e0*/  SHF.R.S32.HI R6, RZ, 0x18, R6 ;  /* 0x00000018ff067819 */ /* 0x000fe20000011406 */
[----:B------:R-:W-:Y:S01]  /*80f0*/  IMAD R15, R38, R15, RZ ;  /* 0x0000000f260f7224 */ /* 0x000fe200078e02ff */
[----:B------:R-:W-:Y:S01]  /*8100*/  I2IP.S8.S32.SAT R57, R5, R4, R11 ;  /* 0x0000000405397239 */ /* 0x000fe2000000140b */
[-C--:B------:R-:W-:Y:S01]  /*8110*/  IMAD R10, R33, R40.reuse, R10 ;  /* 0x00000028210a7224 */ /* 0x080fe200078e020a */
[----:B------:R-:W-:Y:S01]  /*8120*/  SHF.L.U32 R5, R45, 0x10, RZ ;  /* 0x000000102d057819 */ /* 0x000fe200000006ff */
[----:B------:R-:W-:Y:S01]  /*8130*/  IMAD.SHL.U32 R7, R51, 0x100, RZ ;  /* 0x0000010033077824 */ /* 0x000fe200078e00ff */
[----:B------:R-:W-:Y:S01]  /*8140*/  PRMT R4, R45, 0x8880, RZ ;  /* 0x000088802d047816 */ /* 0x000fe200000000ff */
[-C--:B------:R-:W-:Y:S01]  /*8150*/  IMAD R15, R34, R40.reuse, R15 ;  /* 0x00000028220f7224 */ /* 0x080fe200078e020f */
[----:B------:R-:W-:Y:S01]  /*8160*/  SHF.R.S32.HI R5, RZ, 0x18, R5 ;  /* 0x00000018ff057819 */ /* 0x000fe20000011405 */
[-C--:B------:R-:W-:Y:S01]  /*8170*/  IMAD R12, R3, R40.reuse, R12 ;  /* 0x00000028030c7224 */ /* 0x080fe200078e020c */
[----:B------:R-:W-:Y:S01]  /*8180*/  SHF.R.S32.HI R7, RZ, 0x18, R7 ;  /* 0x00000018ff077819 */ /* 0x000fe20000011407 */
[----:B------:R-:W-:Y:S01]  /*8190*/  IMAD R13, R6, R40, R13 ;  /* 0x00000028060d7224 */ /* 0x000fe200078e020d */
[----:B------:R-:W-:Y:S01]  /*81a0*/  I2IP.S8.S32.SAT R15, R15, R10, RZ ;  /* 0x0000000a0f0f7239 */ /* 0x000fe200000014ff */
[----:B------:R-:W-:Y:S01]  /*81b0*/  IMAD R19, R38, R19, RZ ;  /* 0x0000001326137224 */ /* 0x000fe200078e02ff */
[----:B------:R-:W-:Y:S01]  /*81c0*/  SHF.R.S32.HI R10, RZ, 0x18, R51 ;  /* 0x00000018ff0a7819 */ /* 0x000fe20000011433 */
[----:B------:R-:W-:Y:S01]  /*81d0*/  IMAD R14, R7, R40, R14 ;  /* 0x00000028070e7224 */ /* 0x000fe200078e020e */
[----:B------:R-:W-:Y:S01]  /*81e0*/  PRMT R3, R44, 0x8880, RZ ;  /* 0x000088802c037816 */ /* 0x000fe200000000ff */
[----:B------:R-:W-:Y:S01]  /*81f0*/  IMAD R23, R38, R23, RZ ;  /* 0x0000001726177224 */ /* 0x000fe200078e02ff */
[----:B------:R-:W-:Y:S01]  /*8200*/  I2IP.S8.S32.SAT R58, R9, R8, R15 ;  /* 0x00000008093a7239 */ /* 0x000fe2000000140f */
[-C--:B------:R-:W-:Y:S02]  /*8210*/  IMAD R19, R10, R40.reuse, R19 ;  /* 0x000000280a137224 */ /* 0x080fe400078e0213 */
[-C--:B------:R-:W-:Y:S01]  /*8220*/  IMAD R16, R3, R40.reuse, R16 ;  /* 0x0000002803107224 */ /* 0x080fe200078e0210 */
[----:B------:R-:W-:Y:S01]  /*8230*/  SHF.R.S32.HI R3, RZ, 0x18, R44 ;  /* 0x00000018ff037819 */ /* 0x000fe2000001142c */
[----:B------:R-:W-:Y:S01]  /*8240*/  IMAD R17, R0, R40, R17 ;  /* 0x0000002800117224 */ /* 0x000fe200078e0211 */
[----:B------:R-:W-:Y:S01]  /*8250*/  I2IP.S8.S32.SAT R14, R19, R14, RZ ;  /* 0x0000000e130e7239 */ /* 0x000fe200000014ff */
[----:B------:R-:W-:Y:S02]  /*8260*/  IMAD.SHL.U32 R0, R45, 0x100, RZ ;  /* 0x000001002d007824 */ /* 0x000fe400078e00ff */
[-C--:B------:R-:W-:Y:S01]  /*8270*/  IMAD R18, R2, R40.reuse, R18 ;  /* 0x0000002802127224 */ /* 0x080fe200078e0212 */
[----:B------:R-:W-:Y:S01]  /*8280*/  SHF.R.S32.HI R2, RZ, 0x18, R45 ;  /* 0x00000018ff027819 */ /* 0x000fe2000001142d */
[-C--:B------:R-:W-:Y:S01]  /*8290*/  IMAD R23, R3, R40.reuse, R23 ;  /* 0x0000002803177224 */ /* 0x080fe200078e0217 */
[----:B------:R-:W-:Y:S01]  /*82a0*/  SHF.R.S32.HI R0, RZ, 0x18, R0 ;  /* 0x00000018ff007819 */ /* 0x000fe20000011400 */
[-C--:B------:R-:W-:Y:S01]  /*82b0*/  IMAD R20, R4, R40.reuse, R20 ;  /* 0x0000002804147224 */ /* 0x080fe200078e0214 */
[C---:B------:R-:W-:Y:S01]  /*82c0*/  SHF.L.U32 R4, R46.reuse, 0x10, RZ ;  /* 0x000000102e047819 */ /* 0x040fe200000006ff */
[-C--:B------:R-:W-:Y:S01]  /*82d0*/  IMAD R21, R5, R40.reuse, R21 ;  /* 0x0000002805157224 */ /* 0x080fe200078e0215 */
[----:B------:R-:W-:Y:S01]  /*82e0*/  PRMT R3, R46, 0x8880, RZ ;  /* 0x000088802e037816 */ /* 0x000fe200000000ff */
[----:B------:R-:W-:Y:S01]  /*82f0*/  IMAD R27, R38, R27, RZ ;  /* 0x0000001b261b7224 */ /* 0x000fe200078e02ff */
[----:B------:R-:W-:Y:S01]  /*8300*/  SHF.L.U32 R5, R46, 0x8, RZ ;  /* 0x000000082e057819 */ /* 0x000fe200000006ff */
[-C--:B------:R-:W-:Y:S01]  /*8310*/  IMAD R22, R0, R40.reuse, R22 ;  /* 0x0000002800167224 */ /* 0x080fe200078e0216 */
[----:B------:R-:W-:Y:S01]  /*8320*/  SHF.R.S32.HI R4, RZ, 0x18, R4 ;  /* 0x00000018ff047819 */ /* 0x000fe20000011404 */
[-C--:B------:R-:W-:Y:S01]  /*8330*/  IMAD R27, R2, R40.reuse, R27 ;  /* 0x00000028021b7224 */ /* 0x080fe200078e021b */
[----:B------:R-:W-:Y:S01]  /*8340*/  SHF.R.S32.HI R5, RZ, 0x18, R5 ;  /* 0x00000018ff057819 */ /* 0x000fe20000011405 */
[-C--:B------:R-:W-:Y:S01]  /*8350*/  IMAD R24, R3, R40.reuse, R24 ;  /* 0x0000002803187224 */ /* 0x080fe200078e0218 */
[C---:B------:R-:W-:Y:S01]  /*8360*/  SHF.L.U32 R3, R47.reuse, 0x10, RZ ;  /* 0x000000102f037819 */ /* 0x040fe200000006ff */
[-C--:B------:R-:W-:Y:S01]  /*8370*/  IMAD R25, R4, R40.reuse, R25 ;  /* 0x0000002804197224 */ /* 0x080fe200078e0219 */
[----:B------:R-:W-:Y:S01]  /*8380*/  SHF.R.S32.HI R0, RZ, 0x18, R46 ;  /* 0x00000018ff007819 */ /* 0x000fe2000001142e */
[----:B------:R-:W-:Y:S01]  /*8390*/  IMAD R31, R38, R31, RZ ;  /* 0x0000001f261f7224 */ /* 0x000fe200078e02ff */
[----:B------:R-:W-:Y:S01]  /*83a0*/  PRMT R2, R47, 0x8880, RZ ;  /* 0x000088802f027816 */ /* 0x000fe200000000ff */
[-C--:B------:R-:W-:Y:S01]  /*83b0*/  IMAD R26, R5, R40.reuse, R26 ;  /* 0x00000028051a7224 */ /* 0x080fe200078e021a */
[----:B------:R-:W-:Y:S01]  /*83c0*/  SHF.L.U32 R4, R47, 0x8, RZ ;  /* 0x000000082f047819 */ /* 0x000fe200000006ff */
[-C--:B------:R-:W-:Y:S01]  /*83d0*/  IMAD R31, R0, R40.reuse, R31 ;  /* 0x00000028001f7224 */ /* 0x080fe200078e021f */
[----:B------:R-:W-:Y:S01]  /*83e0*/  SHF.R.S32.HI R3, RZ, 0x18, R3 ;  /* 0x00000018ff037819 */ /* 0x000fe20000011403 */
[-C--:B------:R-:W-:Y:S01]  /*83f0*/  IMAD R28, R2, R40.reuse, R28 ;  /* 0x00000028021c7224 */ /* 0x080fe200078e021c */
[----:B------:R-:W-:Y:S01]  /*8400*/  SHF.R.S32.HI R4, RZ, 0x18, R4 ;  /* 0x00000018ff047819 */ /* 0x000fe20000011404 */
[----:B------:R-:W-:Y:S01]  /*8410*/  IMAD R35, R38, R35, RZ ;  /* 0x0000002326237224 */ /* 0x000fe200078e02ff */
[----:B------:R-:W-:Y:S01]  /*8420*/  SHF.R.S32.HI R5, RZ, 0x18, R47 ;  /* 0x00000018ff057819 */ /* 0x000fe2000001142f */
[----:B------:R-:W-:Y:S01]  /*8430*/  IMAD R29, R3, R40, R29 ;  /* 0x00000028031d7224 */ /* 0x000fe200078e021d */
[----:B------:R-:W-:Y:S01]  /*8440*/  I2IP.S8.S32.SAT R59, R13, R12, R14 ;  /* 0x0000000c0d3b7239 */ /* 0x000fe2000000140e */
[----:B------:R-:W-:Y:S01]  /*8450*/  IMAD R30, R4, R40, R30 ;  /* 0x00000028041e7224 */ /* 0x000fe200078e021e */
[----:B------:R-:W-:Y:S01]  /*8460*/  I2IP.S8.S32.SAT R18, R23, R18, RZ ;  /* 0x0000001217127239 */ /* 0x000fe200000014ff */
[----:B------:R-:W-:Y:S01]  /*8470*/  IMAD R35, R5, R40, R35 ;  /* 0x0000002805237224 */ /* 0x000fe200078e0223 */
[----:B------:R-:W-:Y:S01]  /*8480*/  I2IP.S8.S32.SAT R22, R27, R22, RZ ;  /* 0x000000161b167239 */ /* 0x000fe200000014ff */
[----:B------:R1:W-:Y:S01]  /*8490*/  STS.128 [R69+UR44+0x5400], R56 ;  /* 0x0054003845007988 */ /* 0x0003e20008000c2c */
[----:B------:R-:W-:Y:S02]  /*84a0*/  I2IP.S8.S32.SAT R26, R31, R26, RZ ;  /* 0x0000001a1f1a7239 */ /* 0x000fe400000014ff */
[----:B------:R-:W-:Y:S02]  /*84b0*/  I2IP.S8.S32.SAT R19, R35, R30, RZ ;  /* 0x0000001e23137239 */ /* 0x000fe400000014ff */
[----:B------:R-:W-:Y:S02]  /*84c0*/  I2IP.S8.S32.SAT R16, R17, R16, R18 ;  /* 0x0000001011107239 */ /* 0x000fe40000001412 */
[----:B------:R-:W-:Y:S02]  /*84d0*/  I2IP.S8.S32.SAT R17, R21, R20, R22 ;  /* 0x0000001415117239 */ /* 0x000fe40000001416 */
        /* <DEDUP_REMOVED lines=13> */
[----:B------:R-:W-:Y:S02]  /*85b0*/  UIADD3 UR4, UP0, UPT, UR62, 0x680, URZ ;  /* 0x000006803e047890 */ /* 0x000fe4000ff1e0ff */
[----:B------:R-:W-:Y:S02]  /*85c0*/  UIADD3 UR9, UPT, UPT, UR49, 0x40, URZ ;  /* 0x0000004031097890 */ /* 0x000fe4000fffe0ff */
[----:B------:R-:W-:Y:S02]  /*85d0*/  UIADD3 UR8, UPT, UPT, UR44, 0x5400, URZ ;  /* 0x000054002c087890 */ /* 0x000fe4000fffe0ff */
[----:B------:R-:W-:Y:S01]  /*85e0*/  UIADD3.X UR5, UPT, UPT, URZ, UR63, URZ, UP0, !UPT ;  /* 0x0000003fff057290 */ /* 0x000fe200087fe4ff */
[----:B------:R-:W-:Y:S01]  /*85f0*/  UMOV UR10, UR50 ;  /* 0x00000032000a7c82 */ /* 0x000fe20008000000 */
[----:B------:R-:W-:Y:S07]  /*8600*/  UMOV UR11, UR36 ;  /* 0x00000024000b7c82 */ /* 0x000fee0008000000 */
[----:B------:R2:W-:Y:S01]  /*8610*/  UTMASTG.3D [UR8], [UR4] ;  /* 0x00000008040073b5 */ /* 0x0005e20008010000 */
[----:B------:R0:W-:Y:S01]  /*8620*/  UTMACMDFLUSH ;  /* 0x00000000000079b7 */ /* 0x0001e20000000000 */
[----:B--2---:R-:W-:Y:S04]  /*8630*/  DEPBAR.LE SB0, 0x1 ;  /* 0x000080400000791a */ /* 0x004fe80000000000 */
.L_x_131:
[----:B------:R-:W-:Y:S05]  /*8640*/  BSYNC.RECONVERGENT B0 ;  /* 0x0000000000007941 */ /* 0x000fea0003800200 */
.L_x_130:
        /* <DEDUP_REMOVED lines=14> */
.L_x_135:
[----:B------:R-:W-:Y:S05]  /*8730*/  BSYNC B0 ;  /* 0x0000000000007941 */ /* 0x000fea0003800000 */
.L_x_134:
[----:B------:R-:W-:Y:S01]  /*8740*/  ISETP.NE.AND P0, PT, R54, RZ, PT ;  /* 0x000000ff3600720c */ /* 0x000fe20003f05270 */
[----:B------:R-:W-:Y:S11]  /*8750*/  VIADD R82, R82, 0x1 ;  /* 0x0000000152527836 */ /* 0x000ff60000000000 */
[----:B------:R-:W-:Y:S01]  /*8760*/  @!UPT UIADD3 URZ, UPT, UPT, URZ, URZ, URZ ;  /* 0x000000fffffff290 */ /* 0x000fe2000fffe0ff */
[----:B------:R3:W4:Y:S04]  /*8770*/  @P0 LDS.128 R44, [R2+0x410] ;  /* 0x00041000022c0984 */ /* 0x0007280000000c00 */
[----:B------:R1:W1:Y:S01]  /*8780*/  @P0 LDS.128 R48, [R3+0x400] ;  /* 0x0004000003300984 */ /* 0x0002620000000c00 */
        /* <DEDUP_REMOVED lines=8> */
[----:B---3--:R-:W-:Y:S02]  /*8810*/  VIADD R2, R0, 0x160 ;  /* 0x0000016000027836 */ /* 0x008fe40000000000 */
[----:B--2---:R-:W-:Y:S05]  /*8820*/  IMAD.U32 R0, RZ, RZ, UR45 ;  /* 0x0000002dff007e24 */ /* 0x004fea000f8e00ff */
[----:B------:R-:W-:Y:S04]  /*8830*/  PRMT R0, R0, 0x654, R2 ;  /* 0x0000065400007816 */ /* 0x000fe80000000002 */
[----:B-----5:R2:W-:Y:S02]  /*8840*/  SYNCS.ARRIVE.TRANS64.RED.A1T0 RZ, [R0+URZ], RZ ;  /* 0x000000ff00ff79a7 */ /* 0x0205e400081004ff */
[----:B--2---:R-:W-:Y:S04]  /*8850*/  SEL R0, RZ, 0x1, P0 ;  /* 0x00000001ff007807 */ /* 0x004fe80000000000 */
[----:B-1--4-:R-:W-:Y:S02]  /*8860*/  LOP3.LUT R81, R81, R0, RZ, 0x3c, !PT ;  /* 0x0000000051517212 */ /* 0x012fe400078e3cff */
.L_x_133:
[----:B------:R-:W-:Y:S05]  /*8870*/  BSYNC B1 ;  /* 0x0000000000017941 */ /* 0x000fea0003800000 */
.L_x_132:
        /* <DEDUP_REMOVED lines=21> */
.L_x_137:
        /* <DEDUP_REMOVED lines=36> */
[----:B------:R-:W-:Y:S01]  /*8c10*/  SHF.L.U32 R0, R44, 0x10, RZ ;  /* 0x000000102c007819 */ /* 0x000fe200000006ff */
        /* <DEDUP_REMOVED lines=110> */
[----:B------:R-:W-:Y:S02]  /*9300*/  UIADD3 UR4, UPT, UPT, UR44, 0x4400, URZ ;  /* 0x000044002c047890 */ /* 0x000fe4000fffe0ff */
[----:B------:R-:W-:Y:S01]  /*9310*/  UIADD3 UR9, UPT, UPT, UR49, 0x80, URZ ;  /* 0x0000008031097890 */ /* 0x000fe2000fffe0ff */
[----:B------:R-:W-:Y:S01]  /*9320*/  UMOV UR10, UR50 ;  /* 0x00000032000a7c82 */ /* 0x000fe20008000000 */
[----:B------:R-:W-:Y:S02]  /*9330*/  UMOV UR11, UR36 ;  /* 0x00000024000b7c82 */ /* 0x000fe40008000000 */
        /* <DEDUP_REMOVED lines=8> */
.L_x_139:
[----:B------:R-:W-:Y:S05]  /*93c0*/  BSYNC.RECONVERGENT B0 ;  /* 0x0000000000007941 */ /* 0x000fea0003800200 */
.L_x_138:
        /* <DEDUP_REMOVED lines=14> */
.L_x_143:
[----:B------:R-:W-:Y:S05]  /*94b0*/  BSYNC B0 ;  /* 0x0000000000007941 */ /* 0x000fea0003800000 */
.L_x_142:
        /* <DEDUP_REMOVED lines=18> */
.L_x_141:
[----:B------:R-:W-:Y:S05]  /*95e0*/  BSYNC B1 ;  /* 0x0000000000017941 */ /* 0x000fea0003800000 */
.L_x_140:
        /* <DEDUP_REMOVED lines=21> */
.L_x_145:
[----:B------:R-:W-:Y:S01]  /*9740*/  ISETP.NE.AND P0, PT, R87, RZ, PT ;  /* 0x000000ff5700720c */ /* 0x000fe20003f05270 */
[----:B------:R-:W-:Y:S05]  /*9750*/  WARPSYNC.ALL ;  /* 0x0000000000007948 */ /* 0x000fea0003800000 */
[----:B------:R-:W-:Y:S01]  /*9760*/  IMAD.SHL.U32 R66, R49, 0x100, RZ ;  /* 0x0000010031427824 */ /* 0x000fe200078e00ff */
[----:B------:R-:W-:Y:S01]  /*9770*/  R2UR UR4, R39 ;  /* 0x00000000270472ca */ /* 0x000fe200000e0000 */
[----:B------:R-:W-:Y:S01]  /*9780*/  IMAD.SHL.U32 R60, R51, 0x100, RZ ;  /* 0x00000100333c7824 */ /* 0x000fe200078e00ff */
[C---:B------:R-:W-:Y:S01]  /*9790*/  SHF.L.U32 R2, R48.reuse, 0x10, RZ ;  /* 0x0000001030027819 */ /* 0x040fe200000006ff */
[----:B----4-:R-:W-:Y:S01]  /*97a0*/  IMAD.SHL.U32 R54, R45, 0x100, RZ ;  /* 0x000001002d367824 */ /* 0x010fe200078e00ff */
[C---:B------:R-:W-:Y:S01]  /*97b0*/  PRMT R0, R48.reuse, 0x8880, RZ ;  /* 0x0000888030007816 */ /* 0x040fe200000000ff */
[----:B------:R-:W-:Y:S01]  /*97c0*/  BSSY.RECONVERGENT B0, `(.L_x_146) ;  /* 0x000009e000007945 */ /* 0x000fe20003800200 */
[----:B------:R-:W-:Y:S02]  /*97d0*/  SHF.L.U32 R3, R48, 0x8, RZ ;  /* 0x0000000830037819 */ /* 0x000fe400000006ff */
[----:B------:R-:W-:Y:S02]  /*97e0*/  SHF.R.S32.HI R2, RZ, 0x18, R2 ;  /* 0x00000018ff027819 */ /* 0x000fe40000011402 */
[----:B------:R-:W-:Y:S02]  /*97f0*/  PRMT R68, R49, 0x8880, RZ ;  /* 0x0000888031447816 */ /* 0x000fe400000000ff */
[----:B------:R-:W-:Y:S01]  /*9800*/  SHF.R.S32.HI R3, RZ, 0x18, R3 ;  /* 0x00000018ff037819 */ /* 0x000fe20000011403 */
[----:B-1----:R-:W-:Y:S01]  /*9810*/  LDTM.16dp32bit_t0_t15.x32 R4, tmem[UR4+0xc0] ;  /* 0x0000c004000479ee */ /* 0x002fe20008a80000 */
[----:B------:R-:W1:Y:S01]  /*9820*/  LDTM.16dp32bit_t16_t31.x32 R4, tmem[UR4+0xe0] ;  /* 0x0000e004000479ee */ /* 0x000e620008aa0000 */
[----:B------:R-:W-:Y:S01]  /*9830*/  NOP ;  /* 0x0000000000007918 */ /* 0x000fe20000000000 */
[----:B------:R-:W-:Y:S02]  /*9840*/  SHF.L.U32 R63, R50, 0x8, RZ ;  /* 0x00000008323f7819 */ /* 0x000fe400000006ff */
[C---:B------:R-:W-:Y:S02]  /*9850*/  PRMT R62, R51.reuse, 0x8880, RZ ;  /* 0x00008880333e7816 */ /* 0x040fe400000000ff */
[----:B------:R-:W-:Y:S02]  /*9860*/  SHF.L.U32 R61, R51, 0x10, RZ ;  /* 0x00000010333d7819 */ /* 0x000fe400000006ff */
[----:B------:R-:W-:Y:S02]  /*9870*/  R2UR UR5, R52 ;  /* 0x00000000340572ca */ /* 0x000fe400000e0000 */
[----:B------:R-:W-:Y:S01]  /*9880*/  SHF.R.S32.HI R39, RZ, 0x18, R48 ;  /* 0x00000018ff277819 */ /* 0x000fe20000011430 */
[----:B------:R-:W-:Y:S01]  /*9890*/  IMAD.SHL.U32 R48, R47, 0x100, RZ ;  /* 0x000001002f307824 */ /* 0x000fe200078e00ff */
[----:B------:R-:W-:Y:S02]  /*98a0*/  SHF.L.U32 R67, R49, 0x10, RZ ;  /* 0x0000001031437819 */ /* 0x000fe400000006ff */
[C---:B------:R-:W-:Y:S02]  /*98b0*/  PRMT R65, R50.reuse, 0x8880, RZ ;  /* 0x0000888032417816 */ /* 0x040fe400000000ff */
[----:B------:R-:W-:Y:S02]  /*98c0*/  SHF.R.S32.HI R41, RZ, 0x18, R49 ;  /* 0x00000018ff297819 */ /* 0x000fe40000011431 */
[----:B------:R-:W-:Y:S02]  /*98d0*/  SHF.L.U32 R64, R50, 0x10, RZ ;  /* 0x0000001032407819 */ /* 0x000fe400000006ff */
[----:B------:R-:W-:Y:S01]  /*98e0*/  SHF.R.S32.HI R42, RZ, 0x18, R50 ;  /* 0x00000018ff2a7819 */ /* 0x000fe20000011432 */
[----:B------:R-:W-:Y:S01]  /*98f0*/  UIADD3 UR4, UPT, UPT, UR5, 0x1d0, URZ ;  /* 0x000001d005047890 */ /* 0x000fe2000fffe0ff */
[----:B------:R-:W-:Y:S01]  /*9900*/  PRMT R59, R44, 0x8880, RZ ;  /* 0x000088802c3b7816 */ /* 0x000fe200000000ff */
[C---:B-1----:R-:W-:Y:S02]  /*9910*/  IMAD R4, R38.reuse, R4, RZ ;  /* 0x0000000426047224 */ /* 0x042fe400078e02ff */
[----:B------:R-:W-:Y:S01]  /*9920*/  UPRMT UR4, UR45, 0x654, UR4 ;  /* 0x000006542d047896 */ /* 0x000fe20008000004 */
[C---:B------:R-:W-:Y:S01]  /*9930*/  IMAD R5, R38.reuse, R5, RZ ;  /* 0x0000000526057224 */ /* 0x040fe200078e02ff */
[----:B------:R-:W-:Y:S01]  /*9940*/  SHF.R.S32.HI R43, RZ, 0x18, R51 ;  /* 0x00000018ff2b7819 */ /* 0x000fe20000011433 */
[----:B------:R-:W-:Y:S01]  /*9950*/  IMAD R6, R38, R6, RZ ;  /* 0x0000000626067224 */ /* 0x000fe200078e02ff */
[----:B------:R-:W-:Y:S01]  /*9960*/  SHF.L.U32 R51, R46, 0x8, RZ ;  /* 0x000000082e337819 */ /* 0x000fe200000006ff */
[----:B------:R-:W-:Y:S01]  /*9970*/  IMAD R4, R0, R40, R4 ;  /* 0x0000002800047224 */ /* 0x000fe200078e0204 */
[----:B------:R-:W-:Y:S01]  /*9980*/  MOV R0, R68 ;  /* 0x0000004400007202 */ /* 0x000fe20000000f00 */
[----:B------:R-:W-:Y:S01]  /*9990*/  IMAD R7, R38, R7, RZ ;  /* 0x0000000726077224 */ /* 0x000fe200078e02ff */
[----:B------:R-:W-:Y:S01]  /*99a0*/  SHF.L.U32 R58, R44, 0x10, RZ ;  /* 0x000000102c3a7819 */ /* 0x000fe200000006ff */
[-C--:B------:R-:W-:Y:S01]  /*99b0*/  IMAD R5, R2, R40.reuse, R5 ;  /* 0x0000002802057224 */ /* 0x080fe200078e0205 */
[----:B------:R-:W-:Y:S01]  /*99c0*/  SYNCS.ARRIVE.TRANS64.RED.A1T0 RZ, [UR4], RZ ;  /* 0x000000ffffff79a7 */ /* 0x000fe20008100404 */
[----:B------:R-:W-:Y:S01]  /*99d0*/  IMAD R6, R3, R40, R6 ;  /* 0x0000002803067224 */ /* 0x000fe200078e0206 */
[----:B------:R-:W-:Y:S01]  /*99e0*/  SHF.R.S32.HI R2, RZ, 0x18, R67 ;  /* 0x00000018ff027819 */ /* 0x000fe20000011443 */
[C---:B------:R-:W-:Y:S01]  /*99f0*/  IMAD R8, R38.reuse, R8, RZ ;  /* 0x0000000826087224 */ /* 0x040fe200078e02ff */
[----:B------:R-:W-:Y:S01]  /*9a00*/  SHF.R.S32.HI R3, RZ, 0x18, R66 ;  /* 0x00000018ff037819 */ /* 0x000fe20000011442 */
[-C--:B------:R-:W-:Y:S01]  /*9a10*/  IMAD R7, R39, R40.reuse, R7 ;  /* 0x0000002827077224 */ /* 0x080fe200078e0207 */
[----:B------:R-:W-:Y:S01]  /*9a20*/  MOV R39, R65 ;  /* 0x0000004100277202 */ /* 0x000fe20000000f00 */
[----:B------:R-:W-:Y:S01]  /*9a30*/  IMAD R9, R38, R9, RZ ;  /* 0x0000000926097224 */ /* 0x000fe200078e02ff */
[C---:B------:R-:W-:Y:S01]  /*9a40*/  PRMT R56, R45.reuse, 0x8880, RZ ;  /* 0x000088802d387816 */ /* 0x040fe200000000ff */
[----:B------:R-:W-:Y:S01]  /*9a50*/  IMAD R8, R0, R40, R8 ;  /* 0x0000002800087224 */ /* 0x000fe200078e0208 */
[----:B------:R-:W-:Y:S01]  /*9a60*/  SHF.L.U32 R55, R45, 0x10, RZ ;  /* 0x000000102d377819 */ /* 0x000fe200000006ff */
[----:B------:R-:W-:Y:S01]  /*9a70*/  IMAD R10, R38, R10, RZ ;  /* 0x0000000a260a7224 */ /* 0x000fe200078e02ff */
[----:B------:R-:W-:Y:S01]  /*9a80*/  PRMT R53, R46, 0x8880, RZ ;  /* 0x000088802e357816 */ /* 0x000fe200000000ff */
[----:B------:R-:W-:Y:S01]  /*9a90*/  IMAD R9, R2, R40, R9 ;  /* 0x0000002802097224 */ /* 0x000fe200078e0209 */
[----:B------:R-:W-:Y:S01]  /*9aa0*/  SHF.R.S32.HI R45, RZ, 0x18, R45 ;  /* 0x00000018ff2d7819 */ /* 0x000fe2000001142d */
[----:B------:R-:W-:Y:S01]  /*9ab0*/  IMAD R0, R38, R20, RZ ;  /* 0x0000001426007224 */ /* 0x000fe200078e02ff */
[----:B------:R-:W-:Y:S01]  /*9ac0*/  SHF.L.U32 R52, R46, 0x10, RZ ;  /* 0x000000102e347819 */ /* 0x000fe200000006ff */
[C---:B------:R-:W-:Y:S01]  /*9ad0*/  IMAD R11, R38.reuse, R11, RZ ;  /* 0x0000000b260b7224 */ /* 0x040fe200078e02ff */
[C---:B------:R-:W-:Y:S01]  /*9ae0*/  PRMT R50, R47.reuse, 0x8880, RZ ;  /* 0x000088802f327816 */ /* 0x040fe200000000ff */
[C---:B------:R-:W-:Y:S01]  /*9af0*/  IMAD R2, R38.reuse, R21, RZ ;  /* 0x0000001526027224 */ /* 0x040fe200078e02ff */
[----:B------:R-:W-:Y:S01]  /*9b00*/  SHF.R.S32.HI R46, RZ, 0x18, R46 ;  /* 0x00000018ff2e7819 */ /* 0x000fe2000001142e */
[C---:B------:R-:W-:Y:S01]  /*9b10*/  IMAD R20, R38.reuse, R24, RZ ;  /* 0x0000001826147224 */ /* 0x040fe200078e02ff */
[----:B------:R-:W-:Y:S01]  /*9b20*/  SHF.L.U32 R49, R47, 0x10, RZ ;  /* 0x000000102f317819 */ /* 0x000fe200000006ff */
[C---:B------:R-:W-:Y:S01]  /*9b30*/  IMAD R21, R38.reuse, R25, RZ ;  /* 0x0000001926157224 */ /* 0x040fe200078e02ff */
[----:B------:R-:W-:Y:S01]  /*9b40*/  SHF.R.S32.HI R47, RZ, 0x18, R47 ;  /* 0x00000018ff2f7819 */ /* 0x000fe2000001142f */
[----:B------:R-:W-:Y:S01]  /*9b50*/  IMAD R24, R38, R28, RZ ;  /* 0x0000001c26187224 */ /* 0x000fe200078e02ff */
[----:B------:R-:W-:Y:S01]  /*9b60*/  SHF.L.U32 R57, R44, 0x8, RZ ;  /* 0x000000082c397819 */ /* 0x000fe200000006ff */
[----:B------:R-:W-:Y:S01]  /*9b70*/  IMAD R10, R3, R40, R10 ;  /* 0x00000028030a7224 */ /* 0x000fe200078e020a */
[----:B------:R-:W-:Y:S01]  /*9b80*/  SHF.R.S32.HI R44, RZ, 0x18, R44 ;  /* 0x00000018ff2c7819 */ /* 0x000fe2000001142c */
[----:B------:R-:W-:Y:S01]  /*9b90*/  IMAD R12, R38, R12, RZ ;  /* 0x0000000c260c7224 */ /* 0x000fe200078e02ff */
[----:B------:R-:W-:Y:S01]  /*9ba0*/  IADD3 R36, PT, PT, R36, 0x1, RZ ;  /* 0x0000000124247810 */ /* 0x000fe20007ffe0ff */
[C---:B------:R-:W-:Y:S02]  /*9bb0*/  IMAD R25, R38.reuse, R29, RZ ;  /* 0x0000001d26197224 */ /* 0x040fe400078e02ff */
[C---:B------:R-:W-:Y:S01]  /*9bc0*/  IMAD R28, R38.reuse, R32, RZ ;  /* 0x00000020261c7224 */ /* 0x040fe200078e02ff */
[----:B------:R-:W-:Y:S01]  /*9bd0*/  SHF.R.S32.HI R32, RZ, 0x18, R64 ;  /* 0x00000018ff207819 */ /* 0x000fe20000011440 */
[C---:B------:R-:W-:Y:S01]  /*9be0*/  IMAD R29, R38.reuse, R33, RZ ;  /* 0x00000021261d7224 */ /* 0x040fe200078e02ff */
[----:B------:R-:W-:Y:S01]  /*9bf0*/  I2IP.S8.S32.SAT R33, R7, R6, RZ ;  /* 0x0000000607217239 */ /* 0x000fe200000014ff */
[----:B------:R-:W-:Y:S01]  /*9c00*/  IMAD R11, R41, R40, R11 ;  /* 0x00000028290b7224 */ /* 0x000fe200078e020b */
[----:B------:R-:W-:Y:S01]  /*9c10*/  SHF.R.S32.HI R6, RZ, 0x18, R63 ;  /* 0x00000018ff067819 */ /* 0x000fe2000001143f */
[C---:B------:R-:W-:Y:S01]  /*9c20*/  IMAD R13, R38.reuse, R13, RZ ;  /* 0x0000000d260d7224 */ /* 0x040fe200078e02ff */
[----:B------:R-:W-:Y:S01]  /*9c30*/  MOV R7, R62 ;  /* 0x0000003e00077202 */ /* 0x000fe20000000f00 */
[C---:B------:R-:W-:Y:S02]  /*9c40*/  IMAD R14, R38.reuse, R14, RZ ;  /* 0x0000000e260e7224 */ /* 0x040fe400078e02ff */
[C---:B------:R-:W-:Y:S02]  /*9c50*/  IMAD R3, R38.reuse, R22, RZ ;  /* 0x0000001626037224 */ /* 0x040fe400078e02ff */
[----:B------:R-:W-:Y:S02]  /*9c60*/  IMAD R12, R39, R40, R12 ;  /* 0x00000028270c7224 */ /* 0x000fe400078e020c */
[C---:B------:R-:W-:Y:S02]  /*9c70*/  IMAD R22, R38.reuse, R26, RZ ;  /* 0x0000001a26167224 */ /* 0x040fe400078e02ff */
[C---:B------:R-:W-:Y:S02]  /*9c80*/  IMAD R15, R38.reuse, R15, RZ ;  /* 0x0000000f260f7224 */ /* 0x040fe400078e02ff */
[----:B------:R-:W-:Y:S02]  /*9c90*/  IMAD R26, R38, R30, RZ ;  /* 0x0000001e261a7224 */ /* 0x000fe400078e02ff */
[----:B------:R-:W-:Y:S02]  /*9ca0*/  IMAD R13, R32, R40, R13 ;  /* 0x00000028200d7224 */ /* 0x000fe400078e020d */
[C---:B------:R-:W-:Y:S01]  /*9cb0*/  IMAD R30, R38.reuse, R34, RZ ;  /* 0x00000022261e7224 */ /* 0x040fe200078e02ff */
[----:B------:R-:W-:Y:S01]  /*9cc0*/  I2IP.S8.S32.SAT R34, R11, R10, RZ ;  /* 0x0000000a0b227239 */ /* 0x000fe200000014ff */
[----:B------:R-:W-:Y:S01]  /*9cd0*/  IMAD R16, R38, R16, RZ ;  /* 0x0000001026107224 */ /* 0x000fe200078e02ff */
[----:B------:R-:W-:Y:S01]  /*9ce0*/  SHF.R.S32.HI R10, RZ, 0x18, R61 ;  /* 0x00000018ff0a7819 */ /* 0x000fe2000001143d */
[----:B------:R-:W-:Y:S01]  /*9cf0*/  IMAD R14, R6, R40, R14 ;  /* 0x00000028060e7224 */ /* 0x000fe200078e020e */
[----:B------:R-:W-:Y:S01]  /*9d00*/  I2IP.S8.S32.SAT R61, R9, R8, R34 ;  /* 0x00000008093d7239 */ /* 0x000fe20000001422 */
[----:B------:R-:W-:Y:S01]  /*9d10*/  IMAD R17, R38, R17, RZ ;  /* 0x0000001126117224 */ /* 0x000fe200078e02ff */
[----:B------:R-:W-:Y:S01]  /*9d20*/  SHF.R.S32.HI R11, RZ, 0x18, R60 ;  /* 0x00000018ff0b7819 */ /* 0x000fe2000001143c */
[----:B------:R-:W-:Y:S01]  /*9d30*/  IMAD R15, R42, R40, R15 ;  /* 0x000000282a0f7224 */ /* 0x000fe200078e020f */
[----:B------:R-:W-:Y:S01]  /*9d40*/  I2IP.S8.S32.SAT R60, R5, R4, R33 ;  /* 0x00000004053c7239 */ /* 0x000fe20000001421 */
[C---:B------:R-:W-:Y:S01]  /*9d50*/  IMAD R18, R38.reuse, R18, RZ ;  /* 0x0000001226127224 */ /* 0x040fe200078e02ff */
[----:B------:R-:W-:Y:S01]  /*9d60*/  SHF.R.S32.HI R5, RZ, 0x18, R58 ;  /* 0x00000018ff057819 */ /* 0x000fe2000001143a */
[----:B------:R-:W-:Y:S01]  /*9d70*/  IMAD R16, R7, R40, R16 ;  /* 0x0000002807107224 */ /* 0x000fe200078e0210 */
[----:B------:R-:W-:Y:S01]  /*9d80*/  I2IP.S8.S32.SAT R14, R15, R14, RZ ;  /* 0x0000000e0f0e7239 */ /* 0x000fe200000014ff */
[----:B------:R-:W-:Y:S01]  /*9d90*/  IMAD R19, R38, R19, RZ ;  /* 0x0000001326137224 */ /* 0x000fe200078e02ff */
[----:B------:R-:W-:Y:S01]  /*9da0*/  SHF.R.S32.HI R7, RZ, 0x18, R48 ;  /* 0x00000018ff077819 */ /* 0x000fe20000011430 */
[----:B------:R-:W-:Y:S01]  /*9db0*/  IMAD R17, R10, R40, R17 ;  /* 0x000000280a117224 */ /* 0x000fe200078e0211 */
[----:B------:R-:W-:Y:S01]  /*9dc0*/  I2IP.S8.S32.SAT R62, R13, R12, R14 ;  /* 0x0000000c0d3e7239 */ /* 0x000fe2000000140e */
[-C--:B------:R-:W-:Y:S01]  /*9dd0*/  IMAD R18, R11, R40.reuse, R18 ;  /* 0x000000280b127224 */ /* 0x080fe200078e0212 */
[----:B------:R-:W-:Y:S01]  /*9de0*/  SHF.R.S32.HI R6, RZ, 0x18, R57 ;  /* 0x00000018ff067819 */ /* 0x000fe20000011439 */
[----:B------:R-:W-:Y:S02]  /*9df0*/  IMAD.MOV.U32 R4, RZ, RZ, R59 ;  /* 0x000000ffff047224 */ /* 0x000fe400078e003b */
[-C--:B------:R-:W-:Y:S02]  /*9e00*/  IMAD R19, R43, R40.reuse, R19 ;  /* 0x000000282b137224 */ /* 0x080fe400078e0213 */
[----:B------:R-:W-:Y:S01]  /*9e10*/  IMAD R0, R4, R40, R0 ;  /* 0x0000002804007224 */ /* 0x000fe200078e0200 */
[----:B------:R-:W-:Y:S01]  /*9e20*/  MOV R4, R56 ;  /* 0x0000003800047202 */ /* 0x000fe20000000f00 */
[----:B------:R-:W-:Y:S01]  /*9e30*/  IMAD R23, R38, R23, RZ ;  /* 0x0000001726177224 */ /* 0x000fe200078e02ff */
[----:B------:R-:W-:Y:S01]  /*9e40*/  I2IP.S8.S32.SAT R18, R19, R18, RZ ;  /* 0x0000001213127239 */ /* 0x000fe200000014ff */
[-C--:B------:R-:W-:Y:S01]  /*9e50*/  IMAD R2, R5, R40.reuse, R2 ;  /* 0x0000002805027224 */ /* 0x080fe200078e0202 */
[----:B------:R-:W-:Y:S01]  /*9e60*/  SHF.R.S32.HI R5, RZ, 0x18, R55 ;  /* 0x00000018ff057819 */ /* 0x000fe20000011437 */
[----:B------:R-:W-:Y:S01]  /*9e70*/  IMAD R3, R6, R40, R3 ;  /* 0x0000002806037224 */ /* 0x000fe200078e0203 */
[----:B------:R-:W-:Y:S01]  /*9e80*/  I2IP.S8.S32.SAT R63, R17, R16, R18 ;  /* 0x00000010113f7239 */ /* 0x000fe20000001412 */
[-C--:B------:R-:W-:Y:S01]  /*9e90*/  IMAD R23, R44, R40.reuse, R23 ;  /* 0x000000282c177224 */ /* 0x080fe200078e0217 */
[----:B------:R-:W-:Y:S01]  /*9ea0*/  SHF.R.S32.HI R6, RZ, 0x18, R54 ;  /* 0x00000018ff067819 */ /* 0x000fe20000011436 */
[-C--:B------:R-:W-:Y:S01]  /*9eb0*/  IMAD R20, R4, R40.reuse, R20 ;  /* 0x0000002804147224 */ /* 0x080fe200078e0214 */
[----:B------:R-:W-:Y:S01]  /*9ec0*/  MOV R4, R53 ;  /* 0x0000003500047202 */ /* 0x000fe20000000f00 */
[----:B------:R1:W-:Y:S01]  /*9ed0*/  STS.128 [R69+UR44+0x5400], R60 ;  /* 0x0054003c45007988 */ /* 0x0003e20008000c2c */
[----:B------:R-:W-:Y:S01]  /*9ee0*/  IMAD R27, R38, R27, RZ ;  /* 0x0000001b261b7224 */ /* 0x000fe200078e02ff */
[----:B------:R-:W-:Y:S01]  /*9ef0*/  I2IP.S8.S32.SAT R3, R23, R3, RZ ;  /* 0x0000000317037239 */ /* 0x000fe200000014ff */
[-C--:B------:R-:W-:Y:S01]  /*9f00*/  IMAD R21, R5, R40.reuse, R21 ;  /* 0x0000002805157224 */ /* 0x080fe200078e0215 */
[----:B------:R-:W-:Y:S01]  /*9f10*/  SHF.R.S32.HI R5, RZ, 0x18, R52 ;  /* 0x00000018ff057819 */ /* 0x000fe20000011434 */
[-C--:B------:R-:W-:Y:S01]  /*9f20*/  IMAD R22, R6, R40.reuse, R22 ;  /* 0x0000002806167224 */ /* 0x080fe200078e0216 */
[----:B------:R-:W-:Y:S01]  /*9f30*/  SHF.R.S32.HI R6, RZ, 0x18, R49 ;  /* 0x00000018ff067819 */ /* 0x000fe20000011431 */
[-C--:B------:R-:W-:Y:S02]  /*9f40*/  IMAD R27, R45, R40.reuse, R27 ;  /* 0x000000282d1b7224 */ /* 0x080fe400078e021b */
[-C--:B------:R-:W-:Y:S01]  /*9f50*/  IMAD R24, R4, R40.reuse, R24 ;  /* 0x0000002804187224 */ /* 0x080fe200078e0218 */
[----:B------:R-:W-:Y:S01]  /*9f60*/  SHF.R.S32.HI R4, RZ, 0x18, R51 ;  /* 0x00000018ff047819 */ /* 0x000fe20000011433 */
[----:B------:R-:W-:Y:S01]  /*9f70*/  IMAD R25, R5, R40, R25 ;  /* 0x0000002805197224 */ /* 0x000fe200078e0219 */
[----:B------:R-:W-:Y:S01]  /*9f80*/  MOV R5, R50 ;  /* 0x0000003200057202 */ /* 0x000fe20000000f00 */
[----:B------:R-:W-:Y:S02]  /*9f90*/  IMAD R31, R38, R31, RZ ;  /* 0x0000001f261f7224 */ /* 0x000fe400078e02ff */
[----:B------:R-:W-:Y:S01]  /*9fa0*/  IMAD R26, R4, R40, R26 ;  /* 0x00000028041a7224 */ /* 0x000fe200078e021a */
[----:B------:R-:W-:Y:S01]  /*9fb0*/  I2IP.S8.S32.SAT R4, R2, R0, R3 ;  /* 0x0000000002047239 */ /* 0x000fe20000001403 */
[-C--:B------:R-:W-:Y:S02]  /*9fc0*/  IMAD R31, R46, R40.reuse, R31 ;  /* 0x000000282e1f7224 */ /* 0x080fe400078e021f */
[----:B------:R-:W-:Y:S01]  /*9fd0*/  IMAD R28, R5, R40, R28 ;  /* 0x00000028051c7224 */ /* 0x000fe200078e021c */
[----:B------:R-:W-:Y:S01]  /*9fe0*/  I2IP.S8.S32.SAT R5, R27, R22, RZ ;  /* 0x000000161b057239 */ /* 0x000fe200000014ff */
[----:B------:R-:W-:Y:S01]  /*9ff0*/  IMAD R29, R6, R40, R29 ;  /* 0x00000028061d7224 */ /* 0x000fe200078e021d */
[----:B------:R-:W-:Y:S01]  /*a000*/  I2IP.S8.S32.SAT R6, R31, R26, RZ ;  /* 0x0000001a1f067239 */ /* 0x000fe200000014ff */
[----:B------:R-:W-:Y:S01]  /*a010*/  IMAD R35, R38, R35, RZ ;  /* 0x0000002326237224 */ /* 0x000fe200078e02ff */
[----:B------:R-:W-:Y:S01]  /*a020*/  I2IP.S8.S32.SAT R5, R21, R20, R5 ;  /* 0x0000001415057239 */ /* 0x000fe20000001405 */
[----:B------:R-:W-:Y:S01]  /*a030*/  IMAD R30, R7, R40, R30 ;  /* 0x00000028071e7224 */ /* 0x000fe200078e021e */
[----:B------:R-:W-:Y:S01]  /*a040*/  I2IP.S8.S32.SAT R6, R25, R24, R6 ;  /* 0x0000001819067239 */ /* 0x000fe20000001406 */
[----:B------:R-:W-:Y:S05]  /*a050*/  IMAD R35, R47, R40, R35 ;  /* 0x000000282f237224 */ /* 0x000fea00078e0223 */
[----:B------:R-:W-:Y:S04]  /*a060*/  I2IP.S8.S32.SAT R7, R35, R30, RZ ;  /* 0x0000001e23077239 */ /* 0x000fe800000014ff */
[----:B------:R-:W-:Y:S05]  /*a070*/  I2IP.S8.S32.SAT R7, R29, R28, R7 ;  /* 0x0000001c1d077239 */ /* 0x000fea0000001407 */
        /* <DEDUP_REMOVED lines=18> */
.L_x_147:
[----:B------:R-:W-:Y:S05]  /*a1a0*/  BSYNC.RECONVERGENT B0 ;  /* 0x0000000000007941 */ /* 0x000fea0003800200 */
.L_x_146:
[----:B------:R-:W-:Y:S01]  /*a1b0*/  R2UR UR5, R76 ;  /* 0x000000004c0572ca */ /* 0x000fe200000e0000 */
[----:B------:R-:W-:Y:S01]  /*a1c0*/  BAR.SYNC.DEFER_BLOCKING 0x1, 0x80 ;  /* 0x0042000000007b1d */ /* 0x000fe20000010000 */
[----:B------:R-:W-:Y:S01]  /*a1d0*/  R2UR UR4, R77 ;  /* 0x000000004d0472ca */ /* 0x000fe200000e0000 */
[----:B------:R-:W-:Y:S01]  /*a1e0*/  UISETP.NE.AND UP0, UPT, UR46, URZ, UPT ;  /* 0x000000ff2e00728c */ /* 0x000fe2000bf05270 */
[----:B------:R-:W-:Y:S02]  /*a1f0*/  ISETP.NE.AND P0, PT, R79, 0x2, PT ;  /* 0x000000024f00780c */ /* 0x000fe40003f05270 */
[----:B------:R-:W-:Y:S02]  /*a200*/  ISETP.NE.AND P1, PT, R36, 0x4, PT ;  /* 0x000000042400780c */ /* 0x000fe40003f25270 */
[----:B------:R-:W-:Y:S02]  /*a210*/  SEL R2, RZ, 0x1, P0 ;  /* 0x00000001ff027807 */ /* 0x000fe40000000000 */
[----:B------:R-:W-:Y:S02]  /*a220*/  SEL R0, RZ, 0x1, P1 ;  /* 0x00000001ff007807 */ /* 0x000fe40000800000 */
[----:B------:R-:W-:Y:S01]  /*a230*/  LOP3.LUT R83, R83, R2, RZ, 0x3c, !PT ;  /* 0x0000000253537212 */ /* 0x000fe200078e3cff */
[----:B------:R-:W-:Y:S01]  /*a240*/  UIADD3 UR20, UPT, UPT, UR37, UR5, URZ ;  /* 0x0000000525147290 */ /* 0x000fe2000fffe0ff */
[----:B------:R-:W-:Y:S01]  /*a250*/  LOP3.LUT R84, R84, R0, RZ, 0x3c, !PT ;  /* 0x0000000054547212 */ /* 0x000fe200078e3cff */
[----:B------:R-:W-:Y:S01]  /*a260*/  UIADD3 UR16, UPT, UPT, UR38, UR4, URZ ;  /* 0x0000000426107290 */ /* 0x000fe2000fffe0ff */
[----:B------:R-:W-:Y:S02]  /*a270*/  SEL R79, R79, RZ, P0 ;  /* 0x000000ff4f4f7207 */ /* 0x000fe40000000000 */
[----:B------:R-:W-:Y:S01]  /*a280*/  SEL R36, R36, RZ, P1 ;  /* 0x000000ff24247207 */ /* 0x000fe20000800000 */
[----:B------:R-:W-:Y:S01]  /*a290*/  UMOV UR36, UR59 ;  /* 0x0000003b00247c82 */ /* 0x000fe20008000000 */
[----:B------:R-:W-:Y:S07]  /*a2a0*/  BRA.U UP0, `(.L_x_148) ;  /* 0xffffffb900c47547 */ /* 0x000fee000b83ffff */
[----:B------:R-:W-:Y:S05]  /*a2b0*/  EXIT ;  /* 0x000000000000794d */ /* 0x000fea0003800000 */
.L_x_25:
[----:B---3--:R3:W4:Y:S02]  /*a2c0*/  SYNCS.PHASECHK.TRANS64.TRYWAIT P0, [R0+URZ+0x200], R2 ;  /* 0x00020002000075a7 */ /* 0x00872400080011ff */
[----:B----4-:R-:W-:Y:S05]  /*a2d0*/  @!P0 NANOSLEEP.SYNCS 0x989680 ;  /* 0x009896800000895d */ /* 0x010fea0003900000 */
[----:B------:R-:W4:Y:S02]  /*a2e0*/  @!P0 SYNCS.PHASECHK.TRANS64 P0, [R0+URZ+0x200], R2 ;  /* 0x00020002000085a7 */ /* 0x000f2400080010ff */
[----:B----4-:R-:W-:Y:S05]  /*a2f0*/  @!P0 BRA `(.L_x_25) ;  /* 0xfffffffc00f08947 */ /* 0x010fea000383ffff */
[----:B------:R-:W-:Y:S05]  /*a300*/  BRA `(.L_x_149) ;  /* 0xffffff78004c7947 */ /* 0x000fea000383ffff */
.L_x_28:
[----:B--2---:R-:W-:-:S07]  /*a310*/  MOV R0, UR33 ;  /* 0x0000002100007c02 */ /* 0x004fce0008000f00 */
.L_x_150:
[----:B--2---:R2:W3:Y:S02]  /*a320*/  SYNCS.PHASECHK.TRANS64.TRYWAIT P0, [R0+URZ+0xa0], R3 ;  /* 0x0000a003000075a7 */ /* 0x0044e400080011ff */
[----:B---3--:R-:W-:Y:S05]  /*a330*/  @!P0 NANOSLEEP.SYNCS 0x989680 ;  /* 0x009896800000895d */ /* 0x008fea0003900000 */
[----:B------:R-:W3:Y:S02]  /*a340*/  @!P0 SYNCS.PHASECHK.TRANS64 P0, [R0+URZ+0xa0], R3 ;  /* 0x0000a003000085a7 */ /* 0x000ee400080010ff */
[----:B---3--:R-:W-:Y:S05]  /*a350*/  @!P0 BRA `(.L_x_150) ;  /* 0xfffffffc00f08947 */ /* 0x008fea000383ffff */
[----:B------:R-:W-:Y:S05]  /*a360*/  BRA `(.L_x_27) ;  /* 0xffffff7800987947 */ /* 0x000fea000383ffff */
.L_x_35:
[----:B-1----:R-:W-:-:S07]  /*a370*/  MOV R0, UR17 ;  /* 0x0000001100007c02 */ /* 0x002fce0008000f00 */
.L_x_151:
[----:B-1----:R1:W2:Y:S02]  /*a380*/  SYNCS.PHASECHK.TRANS64.TRYWAIT P0, [R0+URZ+0xa0], R3 ;  /* 0x0000a003000075a7 */ /* 0x0022a400080011ff */
[----:B--2---:R-:W-:Y:S05]  /*a390*/  @!P0 NANOSLEEP.SYNCS 0x989680 ;  /* 0x009896800000895d */ /* 0x004fea0003900000 */
[----:B------:R-:W2:Y:S02]  /*a3a0*/  @!P0 SYNCS.PHASECHK.TRANS64 P0, [R0+URZ+0xa0], R3 ;  /* 0x0000a003000085a7 */ /* 0x000ea400080010ff */
[----:B--2---:R-:W-:Y:S05]  /*a3b0*/  @!P0 BRA `(.L_x_151) ;  /* 0xfffffffc00f08947 */ /* 0x004fea000383ffff */
[----:B------:R-:W-:Y:S05]  /*a3c0*/  BRA `(.L_x_34) ;  /* 0xffffff7c00587947 */ /* 0x000fea000383ffff */
.L_x_40:
[----:B-1----:R1:W2:Y:S02]  /*a3d0*/  SYNCS.PHASECHK.TRANS64.TRYWAIT P0, [R3+URZ+0x190], R0 ;  /* 0x00019000030075a7 */ /* 0x0022a400080011ff */
[----:B--2---:R-:W-:Y:S05]  /*a3e0*/  @!P0 NANOSLEEP.SYNCS 0x989680 ;  /* 0x009896800000895d */ /* 0x004fea0003900000 */
[----:B------:R-:W2:Y:S02]  /*a3f0*/  @!P0 SYNCS.PHASECHK.TRANS64 P0, [R3+URZ+0x190], R0 ;  /* 0x00019000030085a7 */ /* 0x000ea400080010ff */
[----:B--2---:R-:W-:Y:S05]  /*a400*/  @!P0 BRA `(.L_x_40) ;  /* 0xfffffffc00f08947 */ /* 0x004fea000383ffff */
[----:B------:R-:W-:Y:S05]  /*a410*/  BRA `(.L_x_152) ;  /* 0xffffff8000007947 */ /* 0x000fea000383ffff */
.L_x_44:
[----:B------:R-:W-:-:S07]  /*a420*/  MOV R0, UR4 ;  /* 0x0000000400007c02 */ /* 0x000fce0008000f00 */
.L_x_153:
[----:B-1----:R1:W2:Y:S02]  /*a430*/  SYNCS.PHASECHK.TRANS64.TRYWAIT P0, [R0+URZ], R2 ;  /* 0x00000002000075a7 */ /* 0x0022a400080011ff */
[----:B--2---:R-:W-:Y:S05]  /*a440*/  @!P0 NANOSLEEP.SYNCS 0x989680 ;  /* 0x009896800000895d */ /* 0x004fea0003900000 */
[----:B------:R-:W2:Y:S02]  /*a450*/  @!P0 SYNCS.PHASECHK.TRANS64 P0, [R0+URZ], R2 ;  /* 0x00000002000085a7 */ /* 0x000ea400080010ff */
[----:B--2---:R-:W-:Y:S05]  /*a460*/  @!P0 BRA `(.L_x_153) ;  /* 0xfffffffc00f08947 */ /* 0x004fea000383ffff */
[----:B------:R-:W-:Y:S05]  /*a470*/  BRA `(.L_x_154) ;  /* 0xffffff8400ac7947 */ /* 0x000fea000383ffff */
.L_x_45:
[----:B------:R-:W-:-:S07]  /*a480*/  MOV R0, UR5 ;  /* 0x0000000500007c02 */ /* 0x000fce0008000f00 */
.L_x_155:
[----:B-1----:R1:W2:Y:S02]  /*a490*/  SYNCS.PHASECHK.TRANS64.TRYWAIT P0, [R0+URZ], R3 ;  /* 0x00000003000075a7 */ /* 0x0022a400080011ff */
[----:B--2---:R-:W-:Y:S05]  /*a4a0*/  @!P0 NANOSLEEP.SYNCS 0x989680 ;  /* 0x009896800000895d */ /* 0x004fea0003900000 */
[----:B------:R-:W2:Y:S02]  /*a4b0*/  @!P0 SYNCS.PHASECHK.TRANS64 P0, [R0+URZ], R3 ;  /* 0x00000003000085a7 */ /* 0x000ea400080010ff */
[----:B--2---:R-:W-:Y:S05]  /*a4c0*/  @!P0 BRA `(.L_x_155) ;  /* 0xfffffffc00f08947 */ /* 0x004fea000383ffff */
[----:B------:R-:W-:Y:S05]  /*a4d0*/  BRA `(.L_x_156) ;  /* 0xffffff8400b87947 */ /* 0x000fea000383ffff */
.L_x_46:
[----:B------:R-:W-:-:S07]  /*a4e0*/  MOV R0, UR5 ;  /* 0x0000000500007c02 */ /* 0x000fce0008000f00 */
.L_x_157:
[----:B-1----:R1:W2:Y:S02]  /*a4f0*/  SYNCS.PHASECHK.TRANS64.TRYWAIT P0, [R0+URZ], R3 ;  /* 0x00000003000075a7 */ /* 0x0022a400080011ff */
[----:B--2---:R-:W-:Y:S05]  /*a500*/  @!P0 NANOSLEEP.SYNCS 0x989680 ;  /* 0x009896800000895d */ /* 0x004fea0003900000 */
[----:B------:R-:W2:Y:S02]  /*a510*/  @!P0 SYNCS.PHASECHK.TRANS64 P0, [R0+URZ], R3 ;  /* 0x00000003000085a7 */ /* 0x000ea400080010ff */
[----:B--2---:R-:W-:Y:S05]  /*a520*/  @!P0 BRA `(.L_x_157) ;  /* 0xfffffffc00f08947 */ /* 0x004fea000383ffff */
[----:B------:R-:W-:Y:S05]  /*a530*/  BRA `(.L_x_158) ;  /* 0xffffff8400c47947 */ /* 0x000fea000383ffff */
.L_x_47:
[----:B------:R-:W-:-:S07]  /*a540*/  MOV R0, UR5 ;  /* 0x0000000500007c02 */ /* 0x000fce0008000f00 */
.L_x_159:
[----:B-1----:R1:W2:Y:S02]  /*a550*/  SYNCS.PHASECHK.TRANS64.TRYWAIT P0, [R0+URZ], R3 ;  /* 0x00000003000075a7 */ /* 0x0022a400080011ff */
[----:B--2---:R-:W-:Y:S05]  /*a560*/  @!P0 NANOSLEEP.SYNCS 0x989680 ;  /* 0x009896800000895d */ /* 0x004fea0003900000 */
[----:B------:R-:W2:Y:S02]  /*a570*/  @!P0 SYNCS.PHASECHK.TRANS64 P0, [R0+URZ], R3 ;  /* 0x00000003000085a7 */ /* 0x000ea400080010ff */
[----:B--2---:R-:W-:Y:S05]  /*a580*/  @!P0 BRA `(.L_x_159) ;  /* 0xfffffffc00f08947 */ /* 0x004fea000383ffff */
[----:B------:R-:W-:Y:S05]  /*a590*/  BRA `(.L_x_160) ;  /* 0xffffff8400d07947 */ /* 0x000fea000383ffff */
.L_x_48:
[----:B------:R-:W-:-:S07]  /*a5a0*/  MOV R0, UR5 ;  /* 0x0000000500007c02 */ /* 0x000fce0008000f00 */
.L_x_161:
[----:B-1----:R1:W2:Y:S02]  /*a5b0*/  SYNCS.PHASECHK.TRANS64.TRYWAIT P0, [R0+URZ], R3 ;  /* 0x00000003000075a7 */ /* 0x0022a400080011ff */
[----:B--2---:R-:W-:Y:S05]  /*a5c0*/  @!P0 NANOSLEEP.SYNCS 0x989680 ;  /* 0x009896800000895d */ /* 0x004fea0003900000 */
[----:B------:R-:W2:Y:S02]  /*a5d0*/  @!P0 SYNCS.PHASECHK.TRANS64 P0, [R0+URZ], R3 ;  /* 0x00000003000085a7 */ /* 0x000ea400080010ff */
[----:B--2---:R-:W-:Y:S05]  /*a5e0*/  @!P0 BRA `(.L_x_161) ;  /* 0xfffffffc00f08947 */ /* 0x004fea000383ffff */
[----:B------:R-:W-:Y:S05]  /*a5f0*/  BRA `(.L_x_162) ;  /* 0xffffff8400dc7947 */ /* 0x000fea000383ffff */
.L_x_49:
[----:B------:R-:W-:-:S07]  /*a600*/  MOV R0, UR5 ;  /* 0x0000000500007c02 */ /* 0x000fce0008000f00 */
.L_x_163:
[----:B-1----:R1:W2:Y:S02]  /*a610*/  SYNCS.PHASECHK.TRANS64.TRYWAIT P0, [R0+URZ], R3 ;  /* 0x00000003000075a7 */ /* 0x0022a400080011ff */
[----:B--2---:R-:W-:Y:S05]  /*a620*/  @!P0 NANOSLEEP.SYNCS 0x989680 ;  /* 0x009896800000895d */ /* 0x004fea0003900000 */
[----:B------:R-:W2:Y:S02]  /*a630*/  @!P0 SYNCS.PHASECHK.TRANS64 P0, [R0+URZ], R3 ;  /* 0x00000003000085a7 */ /* 0x000ea400080010ff */
[----:B--2---:R-:W-:Y:S05]  /*a640*/  @!P0 BRA `(.L_x_163) ;  /* 0xfffffffc00f08947 */ /* 0x004fea000383ffff */
[----:B------:R-:W-:Y:S05]  /*a650*/  BRA `(.L_x_164) ;  /* 0xffffff8400e87947 */ /* 0x000fea000383ffff */
.L_x_50:
[----:B------:R-:W-:-:S07]  /*a660*/  MOV R0, UR5 ;  /* 0x0000000500007c02 */ /* 0x000fce0008000f00 */
.L_x_165:
[----:B-1----:R1:W2:Y:S02]  /*a670*/  SYNCS.PHASECHK.TRANS64.TRYWAIT P0, [R0+URZ], R3 ;  /* 0x00000003000075a7 */ /* 0x0022a400080011ff */
[----:B--2---:R-:W-:Y:S05]  /*a680*/  @!P0 NANOSLEEP.SYNCS 0x989680 ;  /* 0x009896800000895d */ /* 0x004fea0003900000 */
[----:B------:R-:W2:Y:S02]  /*a690*/  @!P0 SYNCS.PHASECHK.TRANS64 P0, [R0+URZ], R3 ;  /* 0x00000003000085a7 */ /* 0x000ea400080010ff */
[----:B--2---:R-:W-:Y:S05]  /*a6a0*/  @!P0 BRA `(.L_x_165) ;  /* 0xfffffffc00f08947 */ /* 0x004fea000383ffff */
[----:B------:R-:W-:Y:S05]  /*a6b0*/  BRA `(.L_x_166) ;  /* 0xffffff8400f47947 */ /* 0x000fea000383ffff */
.L_x_51:
[----:B------:R-:W-:-:S07]  /*a6c0*/  MOV R0, UR5 ;  /* 0x0000000500007c02 */ /* 0x000fce0008000f00 */
.L_x_167:
[----:B-1----:R1:W2:Y:S02]  /*a6d0*/  SYNCS.PHASECHK.TRANS64.TRYWAIT P0, [R0+URZ], R3 ;  /* 0x00000003000075a7 */ /* 0x0022a400080011ff */
[----:B--2---:R-:W-:Y:S05]  /*a6e0*/  @!P0 NANOSLEEP.SYNCS 0x989680 ;  /* 0x009896800000895d */ /* 0x004fea0003900000 */
[----:B------:R-:W2:Y:S02]  /*a6f0*/  @!P0 SYNCS.PHASECHK.TRANS64 P0, [R0+URZ], R3 ;  /* 0x00000003000085a7 */ /* 0x000ea400080010ff */
[----:B--2---:R-:W-:Y:S05]  /*a700*/  @!P0 BRA `(.L_x_167) ;  /* 0xfffffffc00f08947 */ /* 0x004fea000383ffff */
[----:B------:R-:W-:Y:S05]  /*a710*/  BRA `(.L_x_168) ;  /* 0xffffff8800007947 */ /* 0x000fea000383ffff */
.L_x_52:
[----:B------:R-:W-:-:S07]  /*a720*/  MOV R0, UR5 ;  /* 0x0000000500007c02 */ /* 0x000fce0008000f00 */
.L_x_169:
[----:B-1----:R1:W2:Y:S02]  /*a730*/  SYNCS.PHASECHK.TRANS64.TRYWAIT P0, [R0+URZ], R3 ;  /* 0x00000003000075a7 */ /* 0x0022a400080011ff */
[----:B--2---:R-:W-:Y:S05]  /*a740*/  @!P0 NANOSLEEP.SYNCS 0x989680 ;  /* 0x009896800000895d */ /* 0x004fea0003900000 */
[----:B------:R-:W2:Y:S02]  /*a750*/  @!P0 SYNCS.PHASECHK.TRANS64 P0, [R0+URZ], R3 ;  /* 0x00000003000085a7 */ /* 0x000ea400080010ff */
[----:B--2---:R-:W-:Y:S05]  /*a760*/  @!P0 BRA `(.L_x_169) ;  /* 0xfffffffc00f08947 */ /* 0x004fea000383ffff */
[----:B------:R-:W-:Y:S05]  /*a770*/  BRA `(.L_x_170) ;  /* 0xffffff88000c7947 */ /* 0x000fea000383ffff */
.L_x_53:
[----:B------:R-:W-:-:S07]  /*a780*/  MOV R0, UR5 ;  /* 0x0000000500007c02 */ /* 0x000fce0008000f00 */
.L_x_171:
[----:B-1----:R1:W2:Y:S02]  /*a790*/  SYNCS.PHASECHK.TRANS64.TRYWAIT P0, [R0+URZ], R3 ;  /* 0x00000003000075a7 */ /* 0x0022a400080011ff */
[----:B--2---:R-:W-:Y:S05]  /*a7a0*/  @!P0 NANOSLEEP.SYNCS 0x989680 ;  /* 0x009896800000895d */ /* 0x004fea0003900000 */
[----:B------:R-:W2:Y:S02]  /*a7b0*/  @!P0 SYNCS.PHASECHK.TRANS64 P0, [R0+URZ], R3 ;  /* 0x00000003000085a7 */ /* 0x000ea400080010ff */
[----:B--2---:R-:W-:Y:S05]  /*a7c0*/  @!P0 BRA `(.L_x_171) ;  /* 0xfffffffc00f08947 */ /* 0x004fea000383ffff */
[----:B------:R-:W-:Y:S05]  /*a7d0*/  BRA `(.L_x_172) ;  /* 0xffffff8800187947 */ /* 0x000fea000383ffff */
.L_x_54:
[----:B------:R-:W-:-:S07]  /*a7e0*/  MOV R0, UR5 ;  /* 0x0000000500007c02 */ /* 0x000fce0008000f00 */
.L_x_173:
[----:B-1----:R1:W2:Y:S02]  /*a7f0*/  SYNCS.PHASECHK.TRANS64.TRYWAIT P0, [R0+URZ], R3 ;  /* 0x00000003000075a7 */ /* 0x0022a400080011ff */
[----:B--2---:R-:W-:Y:S05]  /*a800*/  @!P0 NANOSLEEP.SYNCS 0x989680 ;  /* 0x009896800000895d */ /* 0x004fea0003900000 */
[----:B------:R-:W2:Y:S02]  /*a810*/  @!P0 SYNCS.PHASECHK.TRANS64 P0, [R0+URZ], R3 ;  /* 0x00000003000085a7 */ /* 0x000ea400080010ff */
[----:B--2---:R-:W-:Y:S05]  /*a820*/  @!P0 BRA `(.L_x_173) ;  /* 0xfffffffc00f08947 */ /* 0x004fea000383ffff */
[----:B------:R-:W-:Y:S05]  /*a830*/  BRA `(.L_x_174) ;  /* 0xffffff8800247947 */ /* 0x000fea000383ffff */
.L_x_55:
[----:B------:R-:W-:-:S07]  /*a840*/  MOV R0, UR5 ;  /* 0x0000000500007c02 */ /* 0x000fce0008000f00 */
.L_x_175:
[----:B-1----:R1:W2:Y:S02]  /*a850*/  SYNCS.PHASECHK.TRANS64.TRYWAIT P0, [R0+URZ], R3 ;  /* 0x00000003000075a7 */ /* 0x0022a400080011ff */
[----:B--2---:R-:W-:Y:S05]  /*a860*/  @!P0 NANOSLEEP.SYNCS 0x989680 ;  /* 0x009896800000895d */ /* 0x004fea0003900000 */
[----:B------:R-:W2:Y:S02]  /*a870*/  @!P0 SYNCS.PHASECHK.TRANS64 P0, [R0+URZ], R3 ;  /* 0x00000003000085a7 */ /* 0x000ea400080010ff */
[----:B--2---:R-:W-:Y:S05]  /*a880*/  @!P0 BRA `(.L_x_175) ;  /* 0xfffffffc00f08947 */ /* 0x004fea000383ffff */
[----:B------:R-:W-:Y:S05]  /*a890*/  BRA `(.L_x_176) ;  /* 0xffffff8800307947 */ /* 0x000fea000383ffff */
.L_x_56:
[----:B------:R-:W-:-:S07]  /*a8a0*/  MOV R0, UR5 ;  /* 0x0000000500007c02 */ /* 0x000fce0008000f00 */
.L_x_177:
[----:B-1----:R1:W2:Y:S02]  /*a8b0*/  SYNCS.PHASECHK.TRANS64.TRYWAIT P0, [R0+URZ], R3 ;  /* 0x00000003000075a7 */ /* 0x0022a400080011ff */
[----:B--2---:R-:W-:Y:S05]  /*a8c0*/  @!P0 NANOSLEEP.SYNCS 0x989680 ;  /* 0x009896800000895d */ /* 0x004fea0003900000 */
[----:B------:R-:W2:Y:S02]  /*a8d0*/  @!P0 SYNCS.PHASECHK.TRANS64 P0, [R0+URZ], R3 ;  /* 0x00000003000085a7 */ /* 0x000ea400080010ff */
[----:B--2---:R-:W-:Y:S05]  /*a8e0*/  @!P0 BRA `(.L_x_177) ;  /* 0xfffffffc00f08947 */ /* 0x004fea000383ffff */
[----:B------:R-:W-:Y:S05]  /*a8f0*/  BRA `(.L_x_178) ;  /* 0xffffff88003c7947 */ /* 0x000fea000383ffff */
.L_x_57:
[----:B------:R-:W-:-:S07]  /*a900*/  MOV R0, UR5 ;  /* 0x0000000500007c02 */ /* 0x000fce0008000f00 */
.L_x_179:
[----:B-1----:R1:W2:Y:S02]  /*a910*/  SYNCS.PHASECHK.TRANS64.TRYWAIT P0, [R0+URZ], R3 ;  /* 0x00000003000075a7 */ /* 0x0022a400080011ff */
[----:B--2---:R-:W-:Y:S05]  /*a920*/  @!P0 NANOSLEEP.SYNCS 0x989680 ;  /* 0x009896800000895d */ /* 0x004fea0003900000 */
[----:B------:R-:W2:Y:S02]  /*a930*/  @!P0 SYNCS.PHASECHK.TRANS64 P0, [R0+URZ], R3 ;  /* 0x00000003000085a7 */ /* 0x000ea400080010ff */
[----:B--2---:R-:W-:Y:S05]  /*a940*/  @!P0 BRA `(.L_x_179) ;  /* 0xfffffffc00f08947 */ /* 0x004fea000383ffff */
[----:B------:R-:W-:Y:S05]  /*a950*/  BRA `(.L_x_180) ;  /* 0xffffff8800487947 */ /* 0x000fea000383ffff */
.L_x_58:
[----:B------:R-:W-:-:S07]  /*a960*/  MOV R0, UR5 ;  /* 0x0000000500007c02 */ /* 0x000fce0008000f00 */
.L_x_181:
[----:B-1----:R1:W2:Y:S02]  /*a970*/  SYNCS.PHASECHK.TRANS64.TRYWAIT P0, [R0+URZ], R3 ;  /* 0x00000003000075a7 */ /* 0x0022a400080011ff */
[----:B--2---:R-:W-:Y:S05]  /*a980*/  @!P0 NANOSLEEP.SYNCS 0x989680 ;  /* 0x009896800000895d */ /* 0x004fea0003900000 */
[----:B------:R-:W2:Y:S02]  /*a990*/  @!P0 SYNCS.PHASECHK.TRANS64 P0, [R0+URZ], R3 ;  /* 0x00000003000085a7 */ /* 0x000ea400080010ff */
[----:B--2---:R-:W-:Y:S05]  /*a9a0*/  @!P0 BRA `(.L_x_181) ;  /* 0xfffffffc00f08947 */ /* 0x004fea000383ffff */
[----:B------:R-:W-:Y:S05]  /*a9b0*/  BRA `(.L_x_182) ;  /* 0xffffff8800547947 */ /* 0x000fea000383ffff */
.L_x_59:
[----:B------:R-:W-:-:S07]  /*a9c0*/  MOV R0, UR5 ;  /* 0x0000000500007c02 */ /* 0x000fce0008000f00 */
.L_x_183:
[----:B-1----:R1:W2:Y:S02]  /*a9d0*/  SYNCS.PHASECHK.TRANS64.TRYWAIT P0, [R0+URZ], R3 ;  /* 0x00000003000075a7 */ /* 0x0022a400080011ff */
[----:B--2---:R-:W-:Y:S05]  /*a9e0*/  @!P0 NANOSLEEP.SYNCS 0x989680 ;  /* 0x009896800000895d */ /* 0x004fea0003900000 */
[----:B------:R-:W2:Y:S02]  /*a9f0*/  @!P0 SYNCS.PHASECHK.TRANS64 P0, [R0+URZ], R3 ;  /* 0x00000003000085a7 */ /* 0x000ea400080010ff */
[----:B--2---:R-:W-:Y:S05]  /*aa00*/  @!P0 BRA `(.L_x_183) ;  /* 0xfffffffc00f08947 */ /* 0x004fea000383ffff */
[----:B------:R-:W-:Y:S05]  /*aa10*/  BRA `(.L_x_184) ;  /* 0xffffff8800607947 */ /* 0x000fea000383ffff */
.L_x_60:
[----:B------:R-:W-:-:S07]  /*aa20*/  MOV R0, UR5 ;  /* 0x0000000500007c02 */ /* 0x000fce0008000f00 */
.L_x_185:
[----:B-1----:R1:W2:Y:S02]  /*aa30*/  SYNCS.PHASECHK.TRANS64.TRYWAIT P0, [R0+URZ], R3 ;  /* 0x00000003000075a7 */ /* 0x0022a400080011ff */
[----:B--2---:R-:W-:Y:S05]  /*aa40*/  @!P0 NANOSLEEP.SYNCS 0x989680 ;  /* 0x009896800000895d */ /* 0x004fea0003900000 */
[----:B------:R-:W2:Y:S02]  /*aa50*/  @!P0 SYNCS.PHASECHK.TRANS64 P0, [R0+URZ], R3 ;  /* 0x00000003000085a7 */ /* 0x000ea400080010ff */
[----:B--2---:R-:W-:Y:S05]  /*aa60*/  @!P0 BRA `(.L_x_185) ;  /* 0xfffffffc00f08947 */ /* 0x004fea000383ffff */
[----:B------:R-:W-:Y:S05]  /*aa70*/  BRA `(.L_x_186) ;  /* 0xffffff88006c7947 */ /* 0x000fea000383ffff */
.L_x_61:
[----:B------:R-:W-:-:S07]  /*aa80*/  MOV R0, UR5 ;  /* 0x0000000500007c02 */ /* 0x000fce0008000f00 */
.L_x_187:
[----:B-1----:R1:W2:Y:S02]  /*aa90*/  SYNCS.PHASECHK.TRANS64.TRYWAIT P0, [R0+URZ], R3 ;  /* 0x00000003000075a7 */ /* 0x0022a400080011ff */
[----:B--2---:R-:W-:Y:S05]  /*aaa0*/  @!P0 NANOSLEEP.SYNCS 0x989680 ;  /* 0x009896800000895d */ /* 0x004fea0003900000 */
[----:B------:R-:W2:Y:S02]  /*aab0*/  @!P0 SYNCS.PHASECHK.TRANS64 P0, [R0+URZ], R3 ;  /* 0x00000003000085a7 */ /* 0x000ea400080010ff */
[----:B--2---:R-:W-:Y:S05]  /*aac0*/  @!P0 BRA `(.L_x_187) ;  /* 0xfffffffc00f08947 */ /* 0x004fea000383ffff */
[----:B------:R-:W-:Y:S05]  /*aad0*/  BRA `(.L_x_188) ;  /* 0xffffff8800787947 */ /* 0x000fea000383ffff */
.L_x_62:
[----:B------:R-:W-:-:S07]  /*aae0*/  MOV R0, UR5 ;  /* 0x0000000500007c02 */ /* 0x000fce0008000f00 */
.L_x_189:
[----:B-1----:R1:W2:Y:S02]  /*aaf0*/  SYNCS.PHASECHK.TRANS64.TRYWAIT P0, [R0+URZ], R3 ;  /* 0x00000003000075a7 */ /* 0x0022a400080011ff */
[----:B--2---:R-:W-:Y:S05]  /*ab00*/  @!P0 NANOSLEEP.SYNCS 0x989680 ;  /* 0x009896800000895d */ /* 0x004fea0003900000 */
[----:B------:R-:W2:Y:S02]  /*ab10*/  @!P0 SYNCS.PHASECHK.TRANS64 P0, [R0+URZ], R3 ;  /* 0x00000003000085a7 */ /* 0x000ea400080010ff */
[----:B--2---:R-:W-:Y:S05]  /*ab20*/  @!P0 BRA `(.L_x_189) ;  /* 0xfffffffc00f08947 */ /* 0x004fea000383ffff */
[----:B------:R-:W-:Y:S05]  /*ab30*/  BRA `(.L_x_190) ;  /* 0xffffff8800847947 */ /* 0x000fea000383ffff */
.L_x_65:
[----:B--2---:R2:W3:Y:S02]  /*ab40*/  SYNCS.PHASECHK.TRANS64.TRYWAIT P0, [R2+URZ+0x1f0], R4 ;  /* 0x0001f004020075a7 */ /* 0x0044e400080011ff */
[----:B---3--:R-:W-:Y:S05]  /*ab50*/  @!P0 NANOSLEEP.SYNCS 0x989680 ;  /* 0x009896800000895d */ /* 0x008fea0003900000 */
[----:B------:R-:W3:Y:S02]  /*ab60*/  @!P0 SYNCS.PHASECHK.TRANS64 P0, [R2+URZ+0x1f0], R4 ;  /* 0x0001f004020085a7 */ /* 0x000ee400080010ff */
[----:B---3--:R-:W-:Y:S05]  /*ab70*/  @!P0 BRA `(.L_x_65) ;  /* 0xfffffffc00f08947 */ /* 0x008fea000383ffff */
[----:B------:R-:W-:Y:S05]  /*ab80*/  BRA `(.L_x_191) ;  /* 0xffffff8800e07947 */ /* 0x000fea000383ffff */
.L_x_66:
[----:B------:R-:W-:-:S07]  /*ab90*/  MOV R2, UR4 ;  /* 0x0000000400027c02 */ /* 0x000fce0008000f00 */
.L_x_192:
[----:B--2---:R2:W3:Y:S02]  /*aba0*/  SYNCS.PHASECHK.TRANS64.TRYWAIT P0, [R2+URZ+0x1a0], R5 ;  /* 0x0001a005020075a7 */ /* 0x0044e400080011ff */
[----:B---3--:R-:W-:Y:S05]  /*abb0*/  @!P0 NANOSLEEP.SYNCS 0x989680 ;  /* 0x009896800000895d */ /* 0x008fea0003900000 */
[----:B------:R-:W3:Y:S02]  /*abc0*/  @!P0 SYNCS.PHASECHK.TRANS64 P0, [R2+URZ+0x1a0], R5 ;  /* 0x0001a005020085a7 */ /* 0x000ee400080010ff */
[----:B---3--:R-:W-:Y:S05]  /*abd0*/  @!P0 BRA `(.L_x_192) ;  /* 0xfffffffc00f08947 */ /* 0x008fea000383ffff */
[----:B------:R-:W-:Y:S05]  /*abe0*/  BRA `(.L_x_193) ;  /* 0xffffff8800f07947 */ /* 0x000fea000383ffff */
.L_x_67:
[----:B--2---:R2:W3:Y:S02]  /*abf0*/  SYNCS.PHASECHK.TRANS64.TRYWAIT P1, [R2+URZ+0x190], R4 ;  /* 0x00019004020075a7 */ /* 0x0044e400080211ff */
[----:B---3--:R-:W-:Y:S05]  /*ac00*/  @!P1 NANOSLEEP.SYNCS 0x989680 ;  /* 0x009896800000995d */ /* 0x008fea0003900000 */
[----:B------:R-:W3:Y:S02]  /*ac10*/  @!P1 SYNCS.PHASECHK.TRANS64 P1, [R2+URZ+0x190], R4 ;  /* 0x00019004020095a7 */ /* 0x000ee400080210ff */
[----:B---3--:R-:W-:Y:S05]  /*ac20*/  @!P1 BRA `(.L_x_67) ;  /* 0xfffffffc00f09947 */ /* 0x008fea000383ffff */
[----:B------:R-:W-:Y:S05]  /*ac30*/  BRA `(.L_x_194) ;  /* 0xffffff8c00207947 */ /* 0x000fea000383ffff */
.L_x_70:
[----:B------:R-:W-:-:S07]  /*ac40*/  MOV R0, UR4 ;  /* 0x0000000400007c02 */ /* 0x000fce0008000f00 */
.L_x_195:
[----:B--2---:R2:W3:Y:S02]  /*ac50*/  SYNCS.PHASECHK.TRANS64.TRYWAIT P0, [R0+URZ+0x1a0], R2 ;  /* 0x0001a002000075a7 */ /* 0x0044e400080011ff */
[----:B---3--:R-:W-:Y:S05]  /*ac60*/  @!P0 NANOSLEEP.SYNCS 0x989680 ;  /* 0x009896800000895d */ /* 0x008fea0003900000 */
[----:B------:R-:W3:Y:S02]  /*ac70*/  @!P0 SYNCS.PHASECHK.TRANS64 P0, [R0+URZ+0x1a0], R2 ;  /* 0x0001a002000085a7 */ /* 0x000ee400080010ff */
[----:B---3--:R-:W-:Y:S05]  /*ac80*/  @!P0 BRA `(.L_x_195) ;  /* 0xfffffffc00f08947 */ /* 0x008fea000383ffff */
[----:B------:R-:W-:Y:S05]  /*ac90*/  BRA `(.L_x_69) ;  /* 0xffffff8c00747947 */ /* 0x000fea000383ffff */
.L_x_77:
[----:B-1----:R1:W2:Y:S02]  /*aca0*/  SYNCS.PHASECHK.TRANS64.TRYWAIT P1, [R0+URZ+0x190], R2 ;  /* 0x00019002000075a7 */ /* 0x0022a400080211ff */
[----:B--2---:R-:W-:Y:S05]  /*acb0*/  @!P1 NANOSLEEP.SYNCS 0x989680 ;  /* 0x009896800000995d */ /* 0x004fea0003900000 */
[----:B------:R-:W2:Y:S02]  /*acc0*/  @!P1 SYNCS.PHASECHK.TRANS64 P1, [R0+URZ+0x190], R2 ;  /* 0x00019002000095a7 */ /* 0x000ea400080210ff */
[----:B--2---:R-:W-:Y:S05]  /*acd0*/  @!P1 BRA `(.L_x_77) ;  /* 0xfffffffc00f09947 */ /* 0x004fea000383ffff */
[----:B------:R-:W-:Y:S05]  /*ace0*/  BRA `(.L_x_196) ;  /* 0xffffff9000d07947 */ /* 0x000fea000383ffff */
.L_x_78:
[----:B------:R-:W-:-:S07]  /*acf0*/  MOV R2, UR19 ;  /* 0x0000001300027c02 */ /* 0x000fce0008000f00 */
.L_x_197:
[----:B-1----:R1:W2:Y:S02]  /*ad00*/  SYNCS.PHASECHK.TRANS64.TRYWAIT P0, [R2+URZ+0x1d0], R0 ;  /* 0x0001d000020075a7 */ /* 0x0022a400080011ff */
[----:B--2---:R-:W-:Y:S05]  /*ad10*/  @!P0 NANOSLEEP.SYNCS 0x989680 ;  /* 0x009896800000895d */ /* 0x004fea0003900000 */
[----:B------:R-:W2:Y:S02]  /*ad20*/  @!P0 SYNCS.PHASECHK.TRANS64 P0, [R2+URZ+0x1d0], R0 ;  /* 0x0001d000020085a7 */ /* 0x000ea400080010ff */
[----:B--2---:R-:W-:Y:S05]  /*ad30*/  @!P0 BRA `(.L_x_197) ;  /* 0xfffffffc00f08947 */ /* 0x004fea000383ffff */
[----:B------:R-:W-:Y:S05]  /*ad40*/  BRA `(.L_x_198) ;  /* 0xffffff9400047947 */ /* 0x000fea000383ffff */
.L_x_81:
[----:B------:R-:W-:Y:S07]  /*ad50*/  MOV R0, UR6 ;  /* 0x0000000600007c02 */ /* 0x000fee0008000f00 */
.L_x_199:
[----:B-1----:R1:W2:Y:S02]  /*ad60*/  SYNCS.PHASECHK.TRANS64.TRYWAIT P0, [R0+URZ], R2 ;  /* 0x00000002000075a7 */ /* 0x0022a400080011ff */
[----:B--2---:R-:W-:Y:S05]  /*ad70*/  @!P0 NANOSLEEP.SYNCS 0x989680 ;  /* 0x009896800000895d */ /* 0x004fea0003900000 */
[----:B------:R-:W2:Y:S02]  /*ad80*/  @!P0 SYNCS.PHASECHK.TRANS64 P0, [R0+URZ], R2 ;  /* 0x00000002000085a7 */ /* 0x000ea400080010ff */
[----:B--2---:R-:W-:Y:S05]  /*ad90*/  @!P0 BRA `(.L_x_199) ;  /* 0xfffffffc00f08947 */ /* 0x004fea000383ffff */
[----:B------:R-:W-:Y:S05]  /*ada0*/  BRA `(.L_x_80) ;  /* 0xffffff94003c7947 */ /* 0x000fea000383ffff */
.L_x_84:
[----:B------:R-:W-:-:S07]  /*adb0*/  MOV R0, UR4 ;  /* 0x0000000400007c02 */ /* 0x000fce0008000f00 */
.L_x_200:
[----:B--2---:R2:W4:Y:S02]  /*adc0*/  SYNCS.PHASECHK.TRANS64.TRYWAIT P0, [R0+URZ], R2 ;  /* 0x00000002000075a7 */ /* 0x00452400080011ff */
[----:B----4-:R-:W-:Y:S05]  /*add0*/  @!P0 NANOSLEEP.SYNCS 0x989680 ;  /* 0x009896800000895d */ /* 0x010fea0003900000 */
[----:B------:R-:W4:Y:S02]  /*ade0*/  @!P0 SYNCS.PHASECHK.TRANS64 P0, [R0+URZ], R2 ;  /* 0x00000002000085a7 */ /* 0x000f2400080010ff */
[----:B----4-:R-:W-:Y:S05]  /*adf0*/  @!P0 BRA `(.L_x_200) ;  /* 0xfffffffc00f08947 */ /* 0x010fea000383ffff */
[----:B------:R-:W-:Y:S05]  /*ae00*/  BRA `(.L_x_201) ;  /* 0xffffff9400dc7947 */ /* 0x000fea000383ffff */
.L_x_85:
[----:B------:R-:W-:-:S07]  /*ae10*/  MOV R0, UR5 ;  /* 0x0000000500007c02 */ /* 0x000fce0008000f00 */
.L_x_202:
[----:B-1----:R1:W2:Y:S02]  /*ae20*/  SYNCS.PHASECHK.TRANS64.TRYWAIT P0, [R0+URZ], R3 ;  /* 0x00000003000075a7 */ /* 0x0022a400080011ff */
[----:B--2---:R-:W-:Y:S05]  /*ae30*/  @!P0 NANOSLEEP.SYNCS 0x989680 ;  /* 0x009896800000895d */ /* 0x004fea0003900000 */
[----:B------:R-:W2:Y:S02]  /*ae40*/  @!P0 SYNCS.PHASECHK.TRANS64 P0, [R0+URZ], R3 ;  /* 0x00000003000085a7 */ /* 0x000ea400080010ff */
[----:B--2---:R-:W-:Y:S05]  /*ae50*/  @!P0 BRA `(.L_x_202) ;  /* 0xfffffffc00f08947 */ /* 0x004fea000383ffff */
[----:B------:R-:W-:Y:S05]  /*ae60*/  BRA `(.L_x_203) ;  /* 0xffffff9400e87947 */ /* 0x000fea000383ffff */
.L_x_86:
[----:B------:R-:W-:-:S07]  /*ae70*/  MOV R0, UR5 ;  /* 0x0000000500007c02 */ /* 0x000fce0008000f00 */
.L_x_204:
[----:B-1----:R1:W2:Y:S02]  /*ae80*/  SYNCS.PHASECHK.TRANS64.TRYWAIT P0, [R0+URZ], R3 ;  /* 0x00000003000075a7 */ /* 0x0022a400080011ff */
[----:B--2---:R-:W-:Y:S05]  /*ae90*/  @!P0 NANOSLEEP.SYNCS 0x989680 ;  /* 0x009896800000895d */ /* 0x004fea0003900000 */
[----:B------:R-:W2:Y:S02]  /*aea0*/  @!P0 SYNCS.PHASECHK.TRANS64 P0, [R0+URZ], R3 ;  /* 0x00000003000085a7 */ /* 0x000ea400080010ff */
[----:B--2---:R-:W-:Y:S05]  /*aeb0*/  @!P0 BRA `(.L_x_204) ;  /* 0xfffffffc00f08947 */ /* 0x004fea000383ffff */
[----:B------:R-:W-:Y:S05]  /*aec0*/  BRA `(.L_x_205) ;  /* 0xffffff9400f47947 */ /* 0x000fea000383ffff */
.L_x_87:
[----:B-1----:R-:W-:-:S07]  /*aed0*/  MOV R0, UR4 ;  /* 0x0000000400007c02 */ /* 0x002fce0008000f00 */
.L_x_206:
[----:B-1----:R1:W2:Y:S02]  /*aee0*/  SYNCS.PHASECHK.TRANS64.TRYWAIT P0, [R0+URZ], R2 ;  /* 0x00000002000075a7 */ /* 0x0022a400080011ff */
[----:B--2---:R-:W-:Y:S05]  /*aef0*/  @!P0 NANOSLEEP.SYNCS 0x989680 ;  /* 0x009896800000895d */ /* 0x004fea0003900000 */
[----:B------:R-:W2:Y:S02]  /*af00*/  @!P0 SYNCS.PHASECHK.TRANS64 P0, [R0+URZ], R2 ;  /* 0x00000002000085a7 */ /* 0x000ea400080010ff */
[----:B--2---:R-:W-:Y:S05]  /*af10*/  @!P0 BRA `(.L_x_206) ;  /* 0xfffffffc00f08947 */ /* 0x004fea000383ffff */
[----:B------:R-:W-:Y:S05]  /*af20*/  BRA `(.L_x_207) ;  /* 0xffffff9800007947 */ /* 0x000fea000383ffff */
.L_x_92:
[----:B---3--:R3:W4:Y:S02]  /*af30*/  SYNCS.PHASECHK.TRANS64.TRYWAIT P0, [R12+URZ+0x190], R0 ;  /* 0x000190000c0075a7 */ /* 0x00872400080011ff */
[----:B----4-:R-:W-:Y:S05]  /*af40*/  @!P0 NANOSLEEP.SYNCS 0x989680 ;  /* 0x009896800000895d */ /* 0x010fea0003900000 */
[----:B------:R-:W4:Y:S02]  /*af50*/  @!P0 SYNCS.PHASECHK.TRANS64 P0, [R12+URZ+0x190], R0 ;  /* 0x000190000c0085a7 */ /* 0x000f2400080010ff */
[----:B----4-:R-:W-:Y:S05]  /*af60*/  @!P0 BRA `(.L_x_92) ;  /* 0xfffffffc00f08947 */ /* 0x010fea000383ffff */
[----:B------:R-:W-:Y:S05]  /*af70*/  BRA `(.L_x_208) ;  /* 0xffffff9c00207947 */ /* 0x000fea000383ffff */
.L_x_95:
[----:B-1----:R-:W-:Y:S07]  /*af80*/  MOV R0, UR21 ;  /* 0x0000001500007c02 */ /* 0x002fee0008000f00 */
.L_x_209:
[----:B-1----:R1:W3:Y:S02]  /*af90*/  SYNCS.PHASECHK.TRANS64.TRYWAIT P2, [R0+URZ+0x188], R6 ;  /* 0x00018806000075a7 */ /* 0x0022e400080411ff */
[----:B---3--:R-:W-:Y:S05]  /*afa0*/  @!P2 NANOSLEEP.SYNCS 0x989680 ;  /* 0x009896800000a95d */ /* 0x008fea0003900000 */
[----:B------:R-:W3:Y:S02]  /*afb0*/  @!P2 SYNCS.PHASECHK.TRANS64 P2, [R0+URZ+0x188], R6 ;  /* 0x000188060000a5a7 */ /* 0x000ee400080410ff */
[----:B---3--:R-:W-:Y:S05]  /*afc0*/  @!P2 BRA `(.L_x_209) ;  /* 0xfffffffc00f0a947 */ /* 0x008fea000383ffff */
[----:B------:R-:W-:Y:S05]  /*afd0*/  BRA `(.L_x_94) ;  /* 0xffffffa000887947 */ /* 0x000fea000383ffff */
.L_x_98:
[----:B------:R-:W-:Y:S07]  /*afe0*/  MOV R0, UR21 ;  /* 0x0000001500007c02 */ /* 0x000fee0008000f00 */
.L_x_210:
[----:B-1----:R1:W3:Y:S02]  /*aff0*/  SYNCS.PHASECHK.TRANS64.TRYWAIT P0, [R0+URZ+0x160], R9 ;  /* 0x00016009000075a7 */ /* 0x0022e400080011ff */
[----:B---3--:R-:W-:Y:S05]  /*b000*/  @!P0 NANOSLEEP.SYNCS 0x989680 ;  /* 0x009896800000895d */ /* 0x008fea0003900000 */
[----:B------:R-:W3:Y:S02]  /*b010*/  @!P0 SYNCS.PHASECHK.TRANS64 P0, [R0+URZ+0x160], R9 ;  /* 0x00016009000085a7 */ /* 0x000ee400080010ff */
[----:B---3--:R-:W-:Y:S05]  /*b020*/  @!P0 BRA `(.L_x_210) ;  /* 0xfffffffc00f08947 */ /* 0x008fea000383ffff */
[----:B------:R-:W-:Y:S05]  /*b030*/  BRA `(.L_x_211) ;  /* 0xffffffa000e47947 */ /* 0x000fea000383ffff */
.L_x_99:
[----:B------:R-:W-:Y:S07]  /*b040*/  MOV R0, UR21 ;  /* 0x0000001500007c02 */ /* 0x000fee0008000f00 */
.L_x_212:
[----:B-1----:R1:W3:Y:S02]  /*b050*/  SYNCS.PHASECHK.TRANS64.TRYWAIT P0, [R0+URZ+0x168], R9 ;  /* 0x00016809000075a7 */ /* 0x0022e400080011ff */
[----:B---3--:R-:W-:Y:S05]  /*b060*/  @!P0 NANOSLEEP.SYNCS 0x989680 ;  /* 0x009896800000895d */ /* 0x008fea0003900000 */
[----:B------:R-:W3:Y:S02]  /*b070*/  @!P0 SYNCS.PHASECHK.TRANS64 P0, [R0+URZ+0x168], R9 ;  /* 0x00016809000085a7 */ /* 0x000ee400080010ff */
[----:B---3--:R-:W-:Y:S05]  /*b080*/  @!P0 BRA `(.L_x_212) ;  /* 0xfffffffc00f08947 */ /* 0x008fea000383ffff */
[----:B------:R-:W-:Y:S05]  /*b090*/  BRA `(.L_x_213) ;  /* 0xffffffa400207947 */ /* 0x000fea000383ffff */
.L_x_100:
[----:B------:R-:W-:Y:S07]  /*b0a0*/  MOV R0, UR21 ;  /* 0x0000001500007c02 */ /* 0x000fee0008000f00 */
.L_x_214:
[----:B-1----:R1:W3:Y:S02]  /*b0b0*/  SYNCS.PHASECHK.TRANS64.TRYWAIT P0, [R0+URZ+0x170], R9 ;  /* 0x00017009000075a7 */ /* 0x0022e400080011ff */
[----:B---3--:R-:W-:Y:S05]  /*b0c0*/  @!P0 NANOSLEEP.SYNCS 0x989680 ;  /* 0x009896800000895d */ /* 0x008fea0003900000 */
[----:B------:R-:W3:Y:S02]  /*b0d0*/  @!P0 SYNCS.PHASECHK.TRANS64 P0, [R0+URZ+0x170], R9 ;  /* 0x00017009000085a7 */ /* 0x000ee400080010ff */
[----:B---3--:R-:W-:Y:S05]  /*b0e0*/  @!P0 BRA `(.L_x_214) ;  /* 0xfffffffc00f08947 */ /* 0x008fea000383ffff */
[----:B------:R-:W-:Y:S05]  /*b0f0*/  BRA `(.L_x_215) ;  /* 0xffffffa400687947 */ /* 0x000fea000383ffff */
.L_x_101:
[----:B------:R-:W-:Y:S07]  /*b100*/  MOV R0, UR21 ;  /* 0x0000001500007c02 */ /* 0x000fee0008000f00 */
.L_x_216:
[----:B-1----:R1:W3:Y:S02]  /*b110*/  SYNCS.PHASECHK.TRANS64.TRYWAIT P0, [R0+URZ+0x178], R9 ;  /* 0x00017809000075a7 */ /* 0x0022e400080011ff */
[----:B---3--:R-:W-:Y:S05]  /*b120*/  @!P0 NANOSLEEP.SYNCS 0x989680 ;  /* 0x009896800000895d */ /* 0x008fea0003900000 */
[----:B------:R-:W3:Y:S02]  /*b130*/  @!P0 SYNCS.PHASECHK.TRANS64 P0, [R0+URZ+0x178], R9 ;  /* 0x00017809000085a7 */ /* 0x000ee400080010ff */
[----:B---3--:R-:W-:Y:S05]  /*b140*/  @!P0 BRA `(.L_x_216) ;  /* 0xfffffffc00f08947 */ /* 0x008fea000383ffff */
[----:B------:R-:W-:Y:S05]  /*b150*/  BRA `(.L_x_217) ;  /* 0xffffffa400ac7947 */ /* 0x000fea000383ffff */
.L_x_103:
[----:B------:R-:W-:-:S07]  /*b160*/  MOV R0, UR21 ;  /* 0x0000001500007c02 */ /* 0x000fce0008000f00 */
.L_x_218:
[----:B-1----:R1:W4:Y:S02]  /*b170*/  SYNCS.PHASECHK.TRANS64.TRYWAIT P0, [R0+URZ+0x160], R2 ;  /* 0x00016002000075a7 */ /* 0x00232400080011ff */
[----:B----4-:R-:W-:Y:S05]  /*b180*/  @!P0 NANOSLEEP.SYNCS 0x989680 ;  /* 0x009896800000895d */ /* 0x010fea0003900000 */
[----:B------:R-:W4:Y:S02]  /*b190*/  @!P0 SYNCS.PHASECHK.TRANS64 P0, [R0+URZ+0x160], R2 ;  /* 0x00016002000085a7 */ /* 0x000f2400080010ff */
[----:B----4-:R-:W-:Y:S05]  /*b1a0*/  @!P0 BRA `(.L_x_218) ;  /* 0xfffffffc00f08947 */ /* 0x010fea000383ffff */
[----:B------:R-:W-:Y:S05]  /*b1b0*/  BRA `(.L_x_219) ;  /* 0xffffffa800247947 */ /* 0x000fea000383ffff */
.L_x_104:
[----:B-1----:R-:W-:-:S07]  /*b1c0*/  MOV R0, UR21 ;  /* 0x0000001500007c02 */ /* 0x002fce0008000f00 */
.L_x_220:
[----:B-1----:R1:W4:Y:S02]  /*b1d0*/  SYNCS.PHASECHK.TRANS64.TRYWAIT P0, [R0+URZ+0x168], R2 ;  /* 0x00016802000075a7 */ /* 0x00232400080011ff */
[----:B----4-:R-:W-:Y:S05]  /*b1e0*/  @!P0 NANOSLEEP.SYNCS 0x989680 ;  /* 0x009896800000895d */ /* 0x010fea0003900000 */
[----:B------:R-:W4:Y:S02]  /*b1f0*/  @!P0 SYNCS.PHASECHK.TRANS64 P0, [R0+URZ+0x168], R2 ;  /* 0x00016802000085a7 */ /* 0x000f2400080010ff */
[----:B----4-:R-:W-:Y:S05]  /*b200*/  @!P0 BRA `(.L_x_220) ;  /* 0xfffffffc00f08947 */ /* 0x010fea000383ffff */
[----:B------:R-:W-:Y:S05]  /*b210*/  BRA `(.L_x_221) ;  /* 0xffffffa800147947 */ /* 0x000fea000383ffff */
.L_x_105:
[----:B-1----:R-:W-:-:S07]  /*b220*/  MOV R0, UR21 ;  /* 0x0000001500007c02 */ /* 0x002fce0008000f00 */
.L_x_222:
[----:B-1----:R1:W4:Y:S02]  /*b230*/  SYNCS.PHASECHK.TRANS64.TRYWAIT P0, [R0+URZ+0x170], R2 ;  /* 0x00017002000075a7 */ /* 0x00232400080011ff */
[----:B----4-:R-:W-:Y:S05]  /*b240*/  @!P0 NANOSLEEP.SYNCS 0x989680 ;  /* 0x009896800000895d */ /* 0x010fea0003900000 */
[----:B------:R-:W4:Y:S02]  /*b250*/  @!P0 SYNCS.PHASECHK.TRANS64 P0, [R0+URZ+0x170], R2 ;  /* 0x00017002000085a7 */ /* 0x000f2400080010ff */
[----:B----4-:R-:W-:Y:S05]  /*b260*/  @!P0 BRA `(.L_x_222) ;  /* 0xfffffffc00f08947 */ /* 0x010fea000383ffff */
[----:B------:R-:W-:Y:S05]  /*b270*/  BRA `(.L_x_223) ;  /* 0xffffffa800047947 */ /* 0x000fea000383ffff */
.L_x_107:
[----:B-1----:R1:W2:Y:S02]  /*b280*/  SYNCS.PHASECHK.TRANS64.TRYWAIT P0, [R3+URZ+0x190], R0 ;  /* 0x00019000030075a7 */ /* 0x0022a400080011ff */
[----:B--2---:R-:W-:Y:S05]  /*b290*/  @!P0 NANOSLEEP.SYNCS 0x989680 ;  /* 0x009896800000895d */ /* 0x004fea0003900000 */
[----:B------:R-:W2:Y:S02]  /*b2a0*/  @!P0 SYNCS.PHASECHK.TRANS64 P0, [R3+URZ+0x190], R0 ;  /* 0x00019000030085a7 */ /* 0x000ea400080010ff */
[----:B--2---:R-:W-:Y:S05]  /*b2b0*/  @!P0 BRA `(.L_x_107) ;  /* 0xfffffffc00f08947 */ /* 0x004fea000383ffff */
[----:B------:R-:W-:Y:S05]  /*b2c0*/  BRA `(.L_x_224) ;  /* 0xffffffa800d07947 */ /* 0x000fea000383ffff */
.L_x_118:
[----:B-1----:R1:W2:Y:S02]  /*b2d0*/  SYNCS.PHASECHK.TRANS64.TRYWAIT P1, [R2+URZ+0x140], R0 ;  /* 0x00014000020075a7 */ /* 0x0022a400080211ff */
[----:B--2---:R-:W-:Y:S05]  /*b2e0*/  @!P1 NANOSLEEP.SYNCS 0x989680 ;  /* 0x009896800000995d */ /* 0x004fea0003900000 */
[----:B------:R-:W2:Y:S02]  /*b2f0*/  @!P1 SYNCS.PHASECHK.TRANS64 P1, [R2+URZ+0x140], R0 ;  /* 0x00014000020095a7 */ /* 0x000ea400080210ff */
[----:B--2---:R-:W-:Y:S05]  /*b300*/  @!P1 BRA `(.L_x_118) ;  /* 0xfffffffc00f09947 */ /* 0x004fea000383ffff */
[----:B------:R-:W-:Y:S05]  /*b310*/  BRA `(.L_x_117) ;  /* 0xffffffb800447947 */ /* 0x000fea000383ffff */
.L_x_120:
[----:B-1----:R1:W2:Y:S02]  /*b320*/  SYNCS.PHASECHK.TRANS64.TRYWAIT P0, [R52+URZ+0x1b0], R3 ;  /* 0x0001b003340075a7 */ /* 0x0022a400080011ff */
[----:B--2---:R-:W-:Y:S05]  /*b330*/  @!P0 NANOSLEEP.SYNCS 0x989680 ;  /* 0x009896800000895d */ /* 0x004fea0003900000 */
[----:B------:R-:W2:Y:S02]  /*b340*/  @!P0 SYNCS.PHASECHK.TRANS64 P0, [R52+URZ+0x1b0], R3 ;  /* 0x0001b003340085a7 */ /* 0x000ea400080010ff */
[----:B--2---:R-:W-:Y:S05]  /*b350*/  @!P0 BRA `(.L_x_120) ;  /* 0xfffffffc00f08947 */ /* 0x004fea000383ffff */
[----:B------:R-:W-:Y:S05]  /*b360*/  BRA `(.L_x_119) ;  /* 0xffffffb800987947 */ /* 0x000fea000383ffff */
.L_x_128:
[----:B--2---:R2:W3:Y:S02]  /*b370*/  SYNCS.PHASECHK.TRANS64.TRYWAIT P0, [R0+URZ+0x140], R2 ;  /* 0x00014002000075a7 */ /* 0x0044e400080011ff */
[----:B---3--:R-:W-:Y:S05]  /*b380*/  @!P0 NANOSLEEP.SYNCS 0x989680 ;  /* 0x009896800000895d */ /* 0x008fea0003900000 */
[----:B------:R-:W3:Y:S02]  /*b390*/  @!P0 SYNCS.PHASECHK.TRANS64 P0, [R0+URZ+0x140], R2 ;  /* 0x00014002000085a7 */ /* 0x000ee400080010ff */
[----:B---3--:R-:W-:Y:S05]  /*b3a0*/  @!P0 BRA `(.L_x_128) ;  /* 0xfffffffc00f08947 */ /* 0x008fea000383ffff */
[----:B------:R-:W-:Y:S05]  /*b3b0*/  BRA `(.L_x_127) ;  /* 0xffffffc4008c7947 */ /* 0x000fea000383ffff */
.L_x_136:
[----:B--2---:R2:W3:Y:S02]  /*b3c0*/  SYNCS.PHASECHK.TRANS64.TRYWAIT P0, [R0+URZ+0x140], R4 ;  /* 0x00014004000075a7 */ /* 0x0044e400080011ff */
[----:B---3--:R-:W-:Y:S05]  /*b3d0*/  @!P0 NANOSLEEP.SYNCS 0x989680 ;  /* 0x009896800000895d */ /* 0x008fea0003900000 */
[----:B------:R-:W3:Y:S02]  /*b3e0*/  @!P0 SYNCS.PHASECHK.TRANS64 P0, [R0+URZ+0x140], R4 ;  /* 0x00014004000085a7 */ /* 0x000ee400080010ff */
[----:B---3--:R-:W-:Y:S05]  /*b3f0*/  @!P0 BRA `(.L_x_136) ;  /* 0xfffffffc00f08947 */ /* 0x008fea000383ffff */
[----:B------:R-:W-:Y:S05]  /*b400*/  BRA `(.L_x_135) ;  /* 0xffffffd000c87947 */ /* 0x000fea000383ffff */
.L_x_144:
[----:B--2---:R2:W3:Y:S02]  /*b410*/  SYNCS.PHASECHK.TRANS64.TRYWAIT P0, [R0+URZ+0x140], R2 ;  /* 0x00014002000075a7 */ /* 0x0044e400080011ff */
[----:B---3--:R-:W-:Y:S05]  /*b420*/  @!P0 NANOSLEEP.SYNCS 0x989680 ;  /* 0x009896800000895d */ /* 0x008fea0003900000 */
[----:B------:R-:W3:Y:S02]  /*b430*/  @!P0 SYNCS.PHASECHK.TRANS64 P0, [R0+URZ+0x140], R2 ;  /* 0x00014002000085a7 */ /* 0x000ee400080010ff */
[----:B---3--:R-:W-:Y:S05]  /*b440*/  @!P0 BRA `(.L_x_144) ;  /* 0xfffffffc00f08947 */ /* 0x008fea000383ffff */
[----:B------:R-:W-:Y:S05]  /*b450*/  BRA `(.L_x_143) ;  /* 0xffffffe000147947 */ /* 0x000fea000383ffff */
        .weak           $__internal_0_$__cuda_sm10x_tcgen05_guardrail_trap_col_being_dealloced_not_returned_by_alloc
        .type           $__internal_0_$__cuda_sm10x_tcgen05_guardrail_trap_col_being_dealloced_not_returned_by_alloc,@function
        .size           $__internal_0_$__cuda_sm10x_tcgen05_guardrail_trap_col_being_dealloced_not_returned_by_alloc,($__internal_1_$__cuda_sm10x_tcgen05_guardrail_trap_phase_invalid_during_alloc - $__internal_0_$__cuda_sm10x_tcgen05_guardrail_trap_col_being_dealloced_not_returned_by_alloc)
$__internal_0_$__cuda_sm10x_tcgen05_guardrail_trap_col_being_dealloced_not_returned_by_alloc:
[----:B------:R-:W-:Y:S05]  /*b460*/  BPT.TRAP 0x1 ;  /* 0x000000040000795c */ /* 0x000fea0000300000 */
[----:B------:R-:W-:-:S04]  /*b470*/  HFMA2 R3, -RZ, RZ, 0, 0 ;  /* 0x00000000ff037431 */ /* 0x000fc800000001ff */
[----:B------:R-:W-:Y:S05]  /*b480*/  RET.REL.NODEC R2 `(_ZN7cutlass13device_kernelINS_4gemm6kernel13GemmUniversalIN4cute5tupleIJiiiiEEENS1_10collective13CollectiveMmaINS1_35MainloopSm100TmaUmmaWarpSpecializedILi20ELi2ELi4ENS5_IJNS4_1CILi2EEESB_NSA_ILi1EEEEEEEENS5_IJNSA_ILi64EEENSA_ILi256EEENSA_ILi32EEEEEEaNS5_IJlSC_lEEEaSJ_NS4_8TiledMMAINS4_8MMA_AtomIJNS4_15SM100_MMA_S8_SSIaaiLi64ELi256ELNS4_4UMMA5MajorE0ELSO_0ELNSN_8SaturateE0EEEEEENS4_6LayoutINS5_IJSC_SC_SC_EEENS5_IJNSA_ILi0EEESU_SU_EEEEENS5_IJNS4_10UnderscoreESX_SX_EEEEENS4_23SM90_TMA_LOAD_MULTICASTENS4_14ComposedLayoutINS4_7SwizzleILi1ELi4ELi3EEENS4_18smem_ptr_flag_bitsILi8EEENSS_INS5_IJNSA_ILi8EEESH_EEENS5_IJSH_SC_EEEEEEEvNS4_8identityES10_S1A_vS1B_EENS_8epilogue10collective18CollectiveEpilogueINS1D_23Sm100TmaWarpSpecializedILi4ELi2ELi32ELb0ELb0EEEJSI_NS5_IJNSS_ISF_SC_EES1I_EEEaSJ_aSJ_NS1D_6fusion15FusionCallbacksIS1H_NS1K_17LinearCombinationIaiaiLNS_15FloatRoundStyleE2EEESI_S1J_JEEENS4_5SM1004TMEM4LOAD26SM100_TMEM_LOAD_16dp32b32xENS4_13SM90_TMA_LOADENS11_INS12_ILi2ELi4ELi3EEES15_NSS_INS5_IJS16_SF_EEENS5_IJSF_SC_EEEEEEENS4_39AutoVectorizingCopyWithAssumedAlignmentILi128EEENS4_14SM90_TMA_STOREES1Z_S21_S21_EEEvvEEEEvNT_6ParamsE) ;  /* 0xffffff4802dc7950 */ /* 0x000fea0003c3ffff */
        .weak           $__internal_1_$__cuda_sm10x_tcgen05_guardrail_trap_phase_invalid_during_alloc
        .type           $__internal_1_$__cuda_sm10x_tcgen05_guardrail_trap_phase_invalid_during_alloc,@function
        .size           $__internal_1_$__cuda_sm10x_tcgen05_guardrail_trap_phase_invalid_during_alloc,($__internal_2_$__cuda_sm10x_tcgen05_guardrail_trap_unallocated_columns_being_dealloced - $__internal_1_$__cuda_sm10x_tcgen05_guardrail_trap_phase_invalid_during_alloc)
$__internal_1_$__cuda_sm10x_tcgen05_guardrail_trap_phase_invalid_during_alloc:
[----:B------:R-:W-:Y:S05]  /*b490*/  BPT.TRAP 0x1 ;  /* 0x000000040000795c */ /* 0x000fea0000300000 */
[----:B------:R-:W-:-:S04]  /*b4a0*/  MOV R5, 0x0 ;  /* 0x0000000000057802 */ /* 0x000fc80000000f00 */
[----:B------:R-:W-:Y:S05]  /*b4b0*/  RET.REL.NODEC R4 `(_ZN7cutlass13device_kernelINS_4gemm6kernel13GemmUniversalIN4cute5tupleIJiiiiEEENS1_10collective13CollectiveMmaINS1_35MainloopSm100TmaUmmaWarpSpecializedILi20ELi2ELi4ENS5_IJNS4_1CILi2EEESB_NSA_ILi1EEEEEEEENS5_IJNSA_ILi64EEENSA_ILi256EEENSA_ILi32EEEEEEaNS5_IJlSC_lEEEaSJ_NS4_8TiledMMAINS4_8MMA_AtomIJNS4_15SM100_MMA_S8_SSIaaiLi64ELi256ELNS4_4UMMA5MajorE0ELSO_0ELNSN_8SaturateE0EEEEEENS4_6LayoutINS5_IJSC_SC_SC_EEENS5_IJNSA_ILi0EEESU_SU_EEEEENS5_IJNS4_10UnderscoreESX_SX_EEEEENS4_23SM90_TMA_LOAD_MULTICASTENS4_14ComposedLayoutINS4_7SwizzleILi1ELi4ELi3EEENS4_18smem_ptr_flag_bitsILi8EEENSS_INS5_IJNSA_ILi8EEESH_EEENS5_IJSH_SC_EEEEEEEvNS4_8identityES10_S1A_vS1B_EENS_8epilogue10collective18CollectiveEpilogueINS1D_23Sm100TmaWarpSpecializedILi4ELi2ELi32ELb0ELb0EEEJSI_NS5_IJNSS_ISF_SC_EES1I_EEEaSJ_aSJ_NS1D_6fusion15FusionCallbacksIS1H_NS1K_17LinearCombinationIaiaiLNS_15FloatRoundStyleE2EEESI_S1J_JEEENS4_5SM1004TMEM4LOAD26SM100_TMEM_LOAD_16dp32b32xENS4_13SM90_TMA_LOADENS11_INS12_ILi2ELi4ELi3EEES15_NSS_INS5_IJS16_SF_EEENS5_IJSF_SC_EEEEEEENS4_39AutoVectorizingCopyWithAssumedAlignmentILi128EEENS4_14SM90_TMA_STOREES1Z_S21_S21_EEEvvEEEEvNT_6ParamsE) ;  /* 0xffffff4804d07950 */ /* 0x000fea0003c3ffff */
        .weak           $__internal_2_$__cuda_sm10x_tcgen05_guardrail_trap_unallocated_columns_being_dealloced
        .type           $__internal_2_$__cuda_sm10x_tcgen05_guardrail_trap_unallocated_columns_being_dealloced,@function
        .size           $__internal_2_$__cuda_sm10x_tcgen05_guardrail_trap_unallocated_columns_being_dealloced,(.L_x_226 - $__internal_2_$__cuda_sm10x_tcgen05_guardrail_trap_unallocated_columns_being_dealloced)
$__internal_2_$__cuda_sm10x_tcgen05_guardrail_trap_unallocated_columns_being_dealloced:
[----:B------:R-:W-:Y:S05]  /*b4c0*/  BPT.TRAP 0x1 ;  /* 0x000000040000795c */ /* 0x000fea0000300000 */
[----:B------:R-:W-:-:S04]  /*b4d0*/  HFMA2 R3, -RZ, RZ, 0, 0 ;  /* 0x00000000ff037431 */ /* 0x000fc800000001ff */
[----:B------:R-:W-:Y:S05]  /*b4e0*/  RET.REL.NODEC R2 `(_ZN7cutlass13device_kernelINS_4gemm6kernel13GemmUniversalIN4cute5tupleIJiiiiEEENS1_10collective13CollectiveMmaINS1_35MainloopSm100TmaUmmaWarpSpecializedILi20ELi2ELi4ENS5_IJNS4_1CILi2EEESB_NSA_ILi1EEEEEEEENS5_IJNSA_ILi64EEENSA_ILi256EEENSA_ILi32EEEEEEaNS5_IJlSC_lEEEaSJ_NS4_8TiledMMAINS4_8MMA_AtomIJNS4_15SM100_MMA_S8_SSIaaiLi64ELi256ELNS4_4UMMA5MajorE0ELSO_0ELNSN_8SaturateE0EEEEEENS4_6LayoutINS5_IJSC_SC_SC_EEENS5_IJNSA_ILi0EEESU_SU_EEEEENS5_IJNS4_10UnderscoreESX_SX_EEEEENS4_23SM90_TMA_LOAD_MULTICASTENS4_14ComposedLayoutINS4_7SwizzleILi1ELi4ELi3EEENS4_18smem_ptr_flag_bitsILi8EEENSS_INS5_IJNSA_ILi8EEESH_EEENS5_IJSH_SC_EEEEEEEvNS4_8identityES10_S1A_vS1B_EENS_8epilogue10collective18CollectiveEpilogueINS1D_23Sm100TmaWarpSpecializedILi4ELi2ELi32ELb0ELb0EEEJSI_NS5_IJNSS_ISF_SC_EES1I_EEEaSJ_aSJ_NS1D_6fusion15FusionCallbacksIS1H_NS1K_17LinearCombinationIaiaiLNS_15FloatRoundStyleE2EEESI_S1J_JEEENS4_5SM1004TMEM4LOAD26SM100_TMEM_LOAD_16dp32b32xENS4_13SM90_TMA_LOADENS11_INS12_ILi2ELi4ELi3EEES15_NSS_INS5_IJS16_SF_EEENS5_IJSF_SC_EEEEEEENS4_39AutoVectorizingCopyWithAssumedAlignmentILi128EEENS4_14SM90_TMA_STOREES1Z_S21_S21_EEEvvEEEEvNT_6ParamsE) ;  /* 0xffffff4802c47950 */ /* 0x000fea0003c3ffff */
.L_x_225:
[----:B------:R-:W-:-:S00]  /*b4f0*/  BRA `(.L_x_225) ;  /* 0xfffffffc00fc7947 */ /* 0x000fc0000383ffff */
[----:B------:R-:W-:-:S00]  /*b500*/  NOP ;  /* 0x0000000000007918 */ /* 0x000fc00000000000 */
[----:B------:R-:W-:-:S00]  /*b510*/  NOP ;  /* 0x0000000000007918 */ /* 0x000fc00000000000 */
[----:B------:R-:W-:-:S00]  /*b520*/  NOP ;  /* 0x0000000000007918 */ /* 0x000fc00000000000 */
[----:B------:R-:W-:-:S00]  /*b530*/  NOP ;  /* 0x0000000000007918 */ /* 0x000fc00000000000 */
[----:B------:R-:W-:-:S00]  /*b540*/  NOP ;  /* 0x0000000000007918 */ /* 0x000fc00000000000 */
[----:B------:R-:W-:-:S00]  /*b550*/  NOP ;  /* 0x0000000000007918 */ /* 0x000fc00000000000 */
[----:B------:R-:W-:-:S00]  /*b560*/  NOP ;  /* 0x0000000000007918 */ /* 0x000fc00000000000 */
[----:B------:R-:W-:-:S00]  /*b570*/  NOP ;  /* 0x0000000000007918 */ /* 0x000fc00000000000 */
.L_x_226:


//--------------------- .nv.global.init           --------------------------
	.section	.nv.global.init,"aw",@progbits
.nv.global.init:
	.type		$str$27,@object
	.size		$str$27,($str$28 - $str$27)
$str$27:
        /*0000*/ 	.byte	0x28, 0x61, 0x64, 0x64, 0x72, 0x65, 0x73, 0x73, 0x20, 0x26, 0x20, 0x6d, 0x61, 0x73, 0x6b, 0x29
        /*0010*/ 	.byte	0x20, 0x3d, 0x3d, 0x20, 0x30, 0x00
	.type		$str$28,@object
	.size		$str$28,($str$26 - $str$28)
$str$28:
        /*0016*/ 	.byte	0x2f, 0x74, 0x6d, 0x70, 0x2f, 0x63, 0x75, 0x74, 0x6c, 0x61, 0x73, 0x73, 0x5f, 0x73, 0x77, 0x65
        /*0026*/ 	.byte	0x65, 0x70, 0x5f, 0x73, 0x72, 0x63, 0x2f, 0x69, 0x6e, 0x63, 0x6c, 0x75, 0x64, 0x65, 0x2f, 0x63
        /*0036*/ 	.byte	0x75, 0x74, 0x65, 0x2f, 0x70, 0x6f, 0x69, 0x6e, 0x74, 0x65, 0x72, 0x5f, 0x66, 0x6c, 0x61, 0x67
        /*0046*/ 	.byte	0x67, 0x65, 0x64, 0x2e, 0x68, 0x70, 0x70, 0x00
	.type		$str$26,@object
	.size		$str$26,($str$25 - $str$26)
$str$26:
        /*004e*/ 	.byte	0x2f, 0x74, 0x6d, 0x70, 0x2f, 0x63, 0x75, 0x74, 0x6c, 0x61, 0x73, 0x73, 0x5f, 0x73, 0x77, 0x65
        /*005e*/ 	.byte	0x65, 0x70, 0x5f, 0x73, 0x72, 0x63, 0x2f, 0x69, 0x6e, 0x63, 0x6c, 0x75, 0x64, 0x65, 0x2f, 0x63
        /*006e*/ 	.byte	0x75, 0x74, 0x65, 0x2f, 0x61, 0x74, 0x6f, 0x6d, 0x2f, 0x63, 0x6f, 0x70, 0x79, 0x5f, 0x74, 0x72
        /*007e*/ 	.byte	0x61, 0x69, 0x74, 0x73, 0x5f, 0x73, 0x6d, 0x31, 0x30, 0x30, 0x2e, 0x68, 0x70, 0x70, 0x00
	.type		$str$25,@object
	.size		$str$25,(__unnamed_1 - $str$25)
$str$25:
        /*008d*/ 	.byte	0x28, 0x28, 0x75, 0x69, 0x6e, 0x74, 0x33, 0x32, 0x5f, 0x74, 0x28, 0x74, 0x68, 0x72, 0x65, 0x61
        /*009d*/ 	.byte	0x64, 0x49, 0x64, 0x78, 0x2e, 0x78, 0x29, 0x20, 0x2f, 0x20, 0x33, 0x32, 0x29, 0x20, 0x25, 0x20
        /*00ad*/ 	.byte	0x34, 0x29, 0x20, 0x3d, 0x3d, 0x20, 0x28, 0x28, 0x28, 0x74, 0x6d, 0x65, 0x6d, 0x5f, 0x61, 0x64
        /*00bd*/ 	.byte	0x64, 0x72, 0x20, 0x3e, 0x3e, 0x20, 0x31, 0x36, 0x29, 0x20, 0x2f, 0x20, 0x33, 0x32, 0x29, 0x20
        /*00cd*/ 	.byte	0x25, 0x20, 0x34, 0x29, 0x00
	.type		__unnamed_1,@object
	.size		__unnamed_1,(__unnamed_2 - __unnamed_1)
__unnamed_1:
        /*00d2*/ 	.byte	0x61, 0x75, 0x74, 0x6f, 0x20, 0x63, 0x75, 0x74, 0x65, 0x3a, 0x3a, 0x61, 0x73, 0x5f, 0x70, 0x6f
        /* <DEDUP_REMOVED lines=24> */
        /*0262*/ 	.byte	0x00
	.type		__unnamed_2,@object
	.size		__unnamed_2,(__unnamed_3 - __unnamed_2)
__unnamed_2:
        /* <DEDUP_REMOVED lines=26> */
	.type		__unnamed_3,@object
	.size		__unnamed_3,(.L_3 - __unnamed_3)
__unnamed_3:
        /* <DEDUP_REMOVED lines=41> */
.L_3:


//--------------------- .nv.shared._ZN7cutlass13device_kernelINS_4gemm6kernel13GemmUniversalIN4cute5tupleIJiiiiEEENS1_10collective13CollectiveMmaINS1_35MainloopSm100TmaUmmaWarpSpecializedILi20ELi2ELi4ENS5_IJNS4_1CILi2EEESB_NSA_ILi1EEEEEEEENS5_IJNSA_ILi64EEENSA_ILi256EEENSA_ILi32EEEEEEaNS5_IJlSC_lEEEaSJ_NS4_8TiledMMAINS4_8MMA_AtomIJNS4_15SM100_MMA_S8_SSIaaiLi64ELi256ELNS4_4UMMA5MajorE0ELSO_0ELNSN_8SaturateE0EEEEEENS4_6LayoutINS5_IJSC_SC_SC_EEENS5_IJNSA_ILi0EEESU_SU_EEEEENS5_IJNS4_10UnderscoreESX_SX_EEEEENS4_23SM90_TMA_LOAD_MULTICASTENS4_14ComposedLayoutINS4_7SwizzleILi1ELi4ELi3EEENS4_18smem_ptr_flag_bitsILi8EEENSS_INS5_IJNSA_ILi8EEESH_EEENS5_IJSH_SC_EEEEEEEvNS4_8identityES10_S1A_vS1B_EENS_8epilogue10collective18CollectiveEpilogueINS1D_23Sm100TmaWarpSpecializedILi4ELi2ELi32ELb0ELb0EEEJSI_NS5_IJNSS_ISF_SC_EES1I_EEEaSJ_aSJ_NS1D_6fusion15FusionCallbacksIS1H_NS1K_17LinearCombinationIaiaiLNS_15FloatRoundStyleE2EEESI_S1J_JEEENS4_5SM1004TMEM4LOAD26SM100_TMEM_LOAD_16dp32b32xENS4_13SM90_TMA_LOADENS11_INS12_ILi2ELi4ELi3EEES15_NSS_INS5_IJS16_SF_EEENS5_IJSF_SC_EEEEEEENS4_39AutoVectorizingCopyWithAssumedAlignmentILi128EEENS4_14SM90_TMA_STOREES1Z_S21_S21_EEEvvEEEEvNT_6ParamsE --------------------------
	.section	.nv.shared._ZN7cutlass13device_kernelINS_4gemm6kernel13GemmUniversalIN4cute5tupleIJiiiiEEENS1_10collective13CollectiveMmaINS1_35MainloopSm100TmaUmmaWarpSpecializedILi20ELi2ELi4ENS5_IJNS4_1CILi2EEESB_NSA_ILi1EEEEEEEENS5_IJNSA_ILi64EEENSA_ILi256EEENSA_ILi32EEEEEEaNS5_IJlSC_lEEEaSJ_NS4_8TiledMMAINS4_8MMA_AtomIJNS4_15SM100_MMA_S8_SSIaaiLi64ELi256ELNS4_4UMMA5MajorE0ELSO_0ELNSN_8SaturateE0EEEEEENS4_6LayoutINS5_IJSC_SC_SC_EEENS5_IJNSA_ILi0EEESU_SU_EEEEENS5_IJNS4_10UnderscoreESX_SX_EEEEENS4_23SM90_TMA_LOAD_MULTICASTENS4_14ComposedLayoutINS4_7SwizzleILi1ELi4ELi3EEENS4_18smem_ptr_flag_bitsILi8EEENSS_INS5_IJNSA_ILi8EEESH_EEENS5_IJSH_SC_EEEEEEEvNS4_8identityES10_S1A_vS1B_EENS_8epilogue10collective18CollectiveEpilogueINS1D_23Sm100TmaWarpSpecializedILi4ELi2ELi32ELb0ELb0EEEJSI_NS5_IJNSS_ISF_SC_EES1I_EEEaSJ_aSJ_NS1D_6fusion15FusionCallbacksIS1H_NS1K_17LinearCombinationIaiaiLNS_15FloatRoundStyleE2EEESI_S1J_JEEENS4_5SM1004TMEM4LOAD26SM100_TMEM_LOAD_16dp32b32xENS4_13SM90_TMA_LOADENS11_INS12_ILi2ELi4ELi3EEES15_NSS_INS5_IJS16_SF_EEENS5_IJSF_SC_EEEEEEENS4_39AutoVectorizingCopyWithAssumedAlignmentILi128EEENS4_14SM90_TMA_STOREES1Z_S21_S21_EEEvvEEEEvNT_6ParamsE,"aw",@nobits
	.sectionflags	@""
	.align	16
	.zero		1024


//--------------------- .nv.shared.reserved.0     --------------------------
	.section	.nv.shared.reserved.0,"aw",@nobits
	.weak		__nv_reservedSMEM_offset_0_alias
	.size		__nv_reservedSMEM_offset_0_alias, 0, 64
	.other		__nv_reservedSMEM_offset_0_alias,@"STO_CUDA_RESERVED_SHARED STV_DEFAULT"
__nv_reservedSMEM_offset_0_alias:
	.zero		0
.nv.shared.reserved.0:
	.zero		64
	.weak		__nv_reservedSMEM_tcgen05_partition
	.type		__nv_reservedSMEM_tcgen05_partition,@object
	.size		__nv_reservedSMEM_tcgen05_partition,(.L_0 - __nv_reservedSMEM_tcgen05_partition)
__nv_reservedSMEM_tcgen05_partition:
	.zero		32
.L_0:


//--------------------- .nv.global                --------------------------
	.section	.nv.global,"aw",@nobits
.nv.global:
	.type		_ZN40_INTERNAL_dd9d02e4_4_k_cu_56d27e9e_108604cute1_E,@object
	.size		_ZN40_INTERNAL_dd9d02e4_4_k_cu_56d27e9e_108604cute1_E,(_ZN40_INTERNAL_dd9d02e4_4_k_cu_56d27e9e_108604cuda3std3__45__cpo6cbeginE - _ZN40_INTERNAL_dd9d02e4_4_k_cu_56d27e9e_108604cute1_E)
_ZN40_INTERNAL_dd9d02e4_4_k_cu_56d27e9e_108604cute1_E:
	.zero		1
	.type		_ZN40_INTERNAL_dd9d02e4_4_k_cu_56d27e9e_108604cuda3std3__45__cpo6cbeginE,@object
	.size		_ZN40_INTERNAL_dd9d02e4_4_k_cu_56d27e9e_108604cuda3std3__45__cpo6cbeginE,(_ZN40_INTERNAL_dd9d02e4_4_k_cu_56d27e9e_108604cuda3std3__48in_placeE - _ZN40_INTERNAL_dd9d02e4_4_k_cu_56d27e9e_108604cuda3std3__45__cpo6cbeginE)
_ZN40_INTERNAL_dd9d02e4_4_k_cu_56d27e9e_108604cuda3std3__45__cpo6cbeginE:
	.zero		1
	.type		_ZN40_INTERNAL_dd9d02e4_4_k_cu_56d27e9e_108604cuda3std3__48in_placeE,@object
	.size		_ZN40_INTERNAL_dd9d02e4_4_k_cu_56d27e9e_108604cuda3std3__48in_placeE,(_ZN40_INTERNAL_dd9d02e4_4_k_cu_56d27e9e_108604cuda3std6ranges3__45__cpo9iter_moveE - _ZN40_INTERNAL_dd9d02e4_4_k_cu_56d27e9e_108604cuda3std3__48in_placeE)
_ZN40_INTERNAL_dd9d02e4_4_k_cu_56d27e9e_108604cuda3std3__48in_placeE:
	.zero		1
	.type		_ZN40_INTERNAL_dd9d02e4_4_k_cu_56d27e9e_108604cuda3std6ranges3__45__cpo9iter_moveE,@object
	.size		_ZN40_INTERNAL_dd9d02e4_4_k_cu_56d27e9e_108604cuda3std6ranges3__45__cpo9iter_moveE,(_ZN40_INTERNAL_dd9d02e4_4_k_cu_56d27e9e_108604cuda3std3__45__cpo5beginE - _ZN40_INTERNAL_dd9d02e4_4_k_cu_56d27e9e_108604cuda3std6ranges3__45__cpo9iter_moveE)
_ZN40_INTERNAL_dd9d02e4_4_k_cu_56d27e9e_108604cuda3std6ranges3__45__cpo9iter_moveE:
	.zero		1
	.type		_ZN40_INTERNAL_dd9d02e4_4_k_cu_56d27e9e_108604cuda3std3__45__cpo5beginE,@object
	.size		_ZN40_INTERNAL_dd9d02e4_4_k_cu_56d27e9e_108604cuda3std3__45__cpo5beginE,(_ZN40_INTERNAL_dd9d02e4_4_k_cu_56d27e9e_108604cuda3std3__442_GLOBAL__N__dd9d02e4_4_k_cu_56d27e9e_108606ignoreE - _ZN40_INTERNAL_dd9d02e4_4_k_cu_56d27e9e_108604cuda3std3__45__cpo5beginE)
_ZN40_INTERNAL_dd9d02e4_4_k_cu_56d27e9e_108604cuda3std3__45__cpo5beginE:
	.zero		1
	.type		_ZN40_INTERNAL_dd9d02e4_4_k_cu_56d27e9e_108604cuda3std3__442_GLOBAL__N__dd9d02e4_4_k_cu_56d27e9e_108606ignoreE,@object
	.size		_ZN40_INTERNAL_dd9d02e4_4_k_cu_56d27e9e_108604cuda3std3__442_GLOBAL__N__dd9d02e4_4_k_cu_56d27e9e_108606ignoreE,(_ZN40_INTERNAL_dd9d02e4_4_k_cu_56d27e9e_108604cute7productE - _ZN40_INTERNAL_dd9d02e4_4_k_cu_56d27e9e_108604cuda3std3__442_GLOBAL__N__dd9d02e4_4_k_cu_56d27e9e_108606ignoreE)
_ZN40_INTERNAL_dd9d02e4_4_k_cu_56d27e9e_108604cuda3std3__442_GLOBAL__N__dd9d02e4_4_k_cu_56d27e9e_108606ignoreE:
	.zero		1
	.type		_ZN40_INTERNAL_dd9d02e4_4_k_cu_56d27e9e_108604cute7productE,@object
	.size		_ZN40_INTERNAL_dd9d02e4_4_k_cu_56d27e9e_108604cute7productE,(_ZN40_INTERNAL_dd9d02e4_4_k_cu_56d27e9e_108604cuda3std3__45__cpo3endE - _ZN40_INTERNAL_dd9d02e4_4_k_cu_56d27e9e_108604cute7productE)
_ZN40_INTERNAL_dd9d02e4_4_k_cu_56d27e9e_108604cute7productE:
	.zero		1
	.type		_ZN40_INTERNAL_dd9d02e4_4_k_cu_56d27e9e_108604cuda3std3__45__cpo3endE,@object
	.size		_ZN40_INTERNAL_dd9d02e4_4_k_cu_56d27e9e_108604cuda3std3__45__cpo3endE,(_ZN40_INTERNAL_dd9d02e4_4_k_cu_56d27e9e_108604cuda3std3__419piecewise_constructE - _ZN40_INTERNAL_dd9d02e4_4_k_cu_56d27e9e_108604cuda3std3__45__cpo3endE)
_ZN40_INTERNAL_dd9d02e4_4_k_cu_56d27e9e_108604cuda3std3__45__cpo3endE:
	.zero		1
	.type		_ZN40_INTERNAL_dd9d02e4_4_k_cu_56d27e9e_108604cuda3std3__419piecewise_constructE,@object
	.size		_ZN40_INTERNAL_dd9d02e4_4_k_cu_56d27e9e_108604cuda3std3__419piecewise_constructE,(_ZN40_INTERNAL_dd9d02e4_4_k_cu_56d27e9e_108604cuda3std3__45__cpo4cendE - _ZN40_INTERNAL_dd9d02e4_4_k_cu_56d27e9e_108604cuda3std3__419piecewise_constructE)
_ZN40_INTERNAL_dd9d02e4_4_k_cu_56d27e9e_108604cuda3std3__419piecewise_constructE:
	.zero		1
	.type		_ZN40_INTERNAL_dd9d02e4_4_k_cu_56d27e9e_108604cuda3std3__45__cpo4cendE,@object
	.size		_ZN40_INTERNAL_dd9d02e4_4_k_cu_56d27e9e_108604cuda3std3__45__cpo4cendE,(_ZN40_INTERNAL_dd9d02e4_4_k_cu_56d27e9e_108604cuda3std6ranges3__45__cpo4swapE - _ZN40_INTERNAL_dd9d02e4_4_k_cu_56d27e9e_108604cuda3std3__45__cpo4cendE)
_ZN40_INTERNAL_dd9d02e4_4_k_cu_56d27e9e_108604cuda3std3__45__cpo4cendE:
	.zero		1
	.type		_ZN40_INTERNAL_dd9d02e4_4_k_cu_56d27e9e_108604cuda3std6ranges3__45__cpo4swapE,@object
	.size		_ZN40_INTERNAL_dd9d02e4_4_k_cu_56d27e9e_108604cuda3std6ranges3__45__cpo4swapE,(.L_11 - _ZN40_INTERNAL_dd9d02e4_4_k_cu_56d27e9e_108604cuda3std6ranges3__45__cpo4swapE)
_ZN40_INTERNAL_dd9d02e4_4_k_cu_56d27e9e_108604cuda3std6ranges3__45__cpo4swapE:
	.zero		1
.L_11:


//--------------------- .nv.constant0._ZN7cutlass13device_kernelINS_4gemm6kernel13GemmUniversalIN4cute5tupleIJiiiiEEENS1_10collective13CollectiveMmaINS1_35MainloopSm100TmaUmmaWarpSpecializedILi20ELi2ELi4ENS5_IJNS4_1CILi2EEESB_NSA_ILi1EEEEEEEENS5_IJNSA_ILi64EEENSA_ILi256EEENSA_ILi32EEEEEEaNS5_IJlSC_lEEEaSJ_NS4_8TiledMMAINS4_8MMA_AtomIJNS4_15SM100_MMA_S8_SSIaaiLi64ELi256ELNS4_4UMMA5MajorE0ELSO_0ELNSN_8SaturateE0EEEEEENS4_6LayoutINS5_IJSC_SC_SC_EEENS5_IJNSA_ILi0EEESU_SU_EEEEENS5_IJNS4_10UnderscoreESX_SX_EEEEENS4_23SM90_TMA_LOAD_MULTICASTENS4_14ComposedLayoutINS4_7SwizzleILi1ELi4ELi3EEENS4_18smem_ptr_flag_bitsILi8EEENSS_INS5_IJNSA_ILi8EEESH_EEENS5_IJSH_SC_EEEEEEEvNS4_8identityES10_S1A_vS1B_EENS_8epilogue10collective18CollectiveEpilogueINS1D_23Sm100TmaWarpSpecializedILi4ELi2ELi32ELb0ELb0EEEJSI_NS5_IJNSS_ISF_SC_EES1I_EEEaSJ_aSJ_NS1D_6fusion15FusionCallbacksIS1H_NS1K_17LinearCombinationIaiaiLNS_15FloatRoundStyleE2EEESI_S1J_JEEENS4_5SM1004TMEM4LOAD26SM100_TMEM_LOAD_16dp32b32xENS4_13SM90_TMA_LOADENS11_INS12_ILi2ELi4ELi3EEES15_NSS_INS5_IJS16_SF_EEENS5_IJSF_SC_EEEEEEENS4_39AutoVectorizingCopyWithAssumedAlignmentILi128EEENS4_14SM90_TMA_STOREES1Z_S21_S21_EEEvvEEEEvNT_6ParamsE --------------------------
	.section	.nv.constant0._ZN7cutlass13device_kernelINS_4gemm6kernel13GemmUniversalIN4cute5tupleIJiiiiEEENS1_10collective13CollectiveMmaINS1_35MainloopSm100TmaUmmaWarpSpecializedILi20ELi2ELi4ENS5_IJNS4_1CILi2EEESB_NSA_ILi1EEEEEEEENS5_IJNSA_ILi64EEENSA_ILi256EEENSA_ILi32EEEEEEaNS5_IJlSC_lEEEaSJ_NS4_8TiledMMAINS4_8MMA_AtomIJNS4_15SM100_MMA_S8_SSIaaiLi64ELi256ELNS4_4UMMA5MajorE0ELSO_0ELNSN_8SaturateE0EEEEEENS4_6LayoutINS5_IJSC_SC_SC_EEENS5_IJNSA_ILi0EEESU_SU_EEEEENS5_IJNS4_10UnderscoreESX_SX_EEEEENS4_23SM90_TMA_LOAD_MULTICASTENS4_14ComposedLayoutINS4_7SwizzleILi1ELi4ELi3EEENS4_18smem_ptr_flag_bitsILi8EEENSS_INS5_IJNSA_ILi8EEESH_EEENS5_IJSH_SC_EEEEEEEvNS4_8identityES10_S1A_vS1B_EENS_8epilogue10collective18CollectiveEpilogueINS1D_23Sm100TmaWarpSpecializedILi4ELi2ELi32ELb0ELb0EEEJSI_NS5_IJNSS_ISF_SC_EES1I_EEEaSJ_aSJ_NS1D_6fusion15FusionCallbacksIS1H_NS1K_17LinearCombinationIaiaiLNS_15FloatRoundStyleE2EEESI_S1J_JEEENS4_5SM1004TMEM4LOAD26SM100_TMEM_LOAD_16dp32b32xENS4_13SM90_TMA_LOADENS11_INS12_ILi2ELi4ELi3EEES15_NSS_INS5_IJS16_SF_EEENS5_IJSF_SC_EEEEEEENS4_39AutoVectorizingCopyWithAssumedAlignmentILi128EEENS4_14SM90_TMA_STOREES1Z_S21_S21_EEEvvEEEEvNT_6ParamsE,"a",@progbits
	.sectionflags	@""
	.align	4
.nv.constant0._ZN7cutlass13device_kernelINS_4gemm6kernel13GemmUniversalIN4cute5tupleIJiiiiEEENS1_10collective13CollectiveMmaINS1_35MainloopSm100TmaUmmaWarpSpecializedILi20ELi2ELi4ENS5_IJNS4_1CILi2EEESB_NSA_ILi1EEEEEEEENS5_IJNSA_ILi64EEENSA_ILi256EEENSA_ILi32EEEEEEaNS5_IJlSC_lEEEaSJ_NS4_8TiledMMAINS4_8MMA_AtomIJNS4_15SM100_MMA_S8_SSIaaiLi64ELi256ELNS4_4UMMA5MajorE0ELSO_0ELNSN_8SaturateE0EEEEEENS4_6LayoutINS5_IJSC_SC_SC_EEENS5_IJNSA_ILi0EEESU_SU_EEEEENS5_IJNS4_10UnderscoreESX_SX_EEEEENS4_23SM90_TMA_LOAD_MULTICASTENS4_14ComposedLayoutINS4_7SwizzleILi1ELi4ELi3EEENS4_18smem_ptr_flag_bitsILi8EEENSS_INS5_IJNSA_ILi8EEESH_EEENS5_IJSH_SC_EEEEEEEvNS4_8identityES10_S1A_vS1B_EENS_8epilogue10collective18CollectiveEpilogueINS1D_23Sm100TmaWarpSpecializedILi4ELi2ELi32ELb0ELb0EEEJSI_NS5_IJNSS_ISF_SC_EES1I_EEEaSJ_aSJ_NS1D_6fusion15FusionCallbacksIS1H_NS1K_17LinearCombinationIaiaiLNS_15FloatRoundStyleE2EEESI_S1J_JEEENS4_5SM1004TMEM4LOAD26SM100_TMEM_LOAD_16dp32b32xENS4_13SM90_TMA_LOADENS11_INS12_ILi2ELi4ELi3EEES15_NSS_INS5_IJS16_SF_EEENS5_IJSF_SC_EEEEEEENS4_39AutoVectorizingCopyWithAssumedAlignmentILi128EEENS4_14SM90_TMA_STOREES1Z_S21_S21_EEEvvEEEEvNT_6ParamsE:
	.zero		2944


//--------------------- SYMBOLS --------------------------

	.type		.nv.reservedSmem.offset0,@object
	.size		.nv.reservedSmem.offset0,0x4
	.type		.nv.reservedSmem.cap,@object
	.size		.nv.reservedSmem.cap,0x4
	.type		__assertfail,@function
